//
// Generated by NVIDIA NVVM Compiler
//
// Compiler Build ID: CL-36424714
// Cuda compilation tools, release 13.0, V13.0.88
// Based on NVVM 20.0.0
//

.version 9.0
.target sm_100
.address_size 64

	// .globl	_Z14IndexScalarGPUIiEvPKT_S0_PS0_S3_

.visible .entry _Z14IndexScalarGPUIiEvPKT_S0_PS0_S3_(
	.param .u64 .ptr .align 1 _Z14IndexScalarGPUIiEvPKT_S0_PS0_S3__param_0,
	.param .u32 _Z14IndexScalarGPUIiEvPKT_S0_PS0_S3__param_1,
	.param .u64 .ptr .align 1 _Z14IndexScalarGPUIiEvPKT_S0_PS0_S3__param_2,
	.param .u64 .ptr .align 1 _Z14IndexScalarGPUIiEvPKT_S0_PS0_S3__param_3
)
{
	.reg .pred 	%p<31>;
	.reg .b32 	%r<53>;
	.reg .b64 	%rd<183>;

	ld.param.u64 	%rd6, [_Z14IndexScalarGPUIiEvPKT_S0_PS0_S3__param_0];
	ld.param.u32 	%r40, [_Z14IndexScalarGPUIiEvPKT_S0_PS0_S3__param_1];
	ld.param.u64 	%rd7, [_Z14IndexScalarGPUIiEvPKT_S0_PS0_S3__param_2];
	ld.param.u64 	%rd8, [_Z14IndexScalarGPUIiEvPKT_S0_PS0_S3__param_3];
	cvta.to.global.u64 	%rd1, %rd8;
	cvta.to.global.u64 	%rd2, %rd7;
	mov.u32 	%r1, %ntid.x;
	mov.u32 	%r41, %ctaid.x;
	mov.u32 	%r42, %tid.x;
	mad.lo.s32 	%r52, %r1, %r41, %r42;
	setp.ge.u32 	%p1, %r52, %r40;
	@%p1 bra 	$L__BB0_87;
	mov.u32 	%r43, %nctaid.x;
	mul.lo.s32 	%r3, %r43, %r1;
	cvta.to.global.u64 	%rd3, %rd6;
$L__BB0_2:
	shl.b32 	%r44, %r52, 3;
	mul.wide.u32 	%rd9, %r44, 4;
	add.s64 	%rd10, %rd3, %rd9;
	ld.global.u32 	%r5, [%rd10];
	ld.global.u32 	%r6, [%rd10+4];
	ld.global.u32 	%r7, [%rd10+8];
	ld.global.u32 	%r8, [%rd10+12];
	ld.global.u32 	%r9, [%rd10+16];
	ld.global.u32 	%r10, [%rd10+20];
	ld.global.u32 	%r11, [%rd10+24];
	ld.global.u32 	%r12, [%rd10+28];
	mul.lo.s32 	%r13, %r52, 36;
	mul.wide.u32 	%rd11, %r13, 4;
	add.s64 	%rd4, %rd2, %rd11;
	st.global.u32 	[%rd4], %r5;
	add.s64 	%rd5, %rd1, %rd11;
	st.global.u32 	[%rd5], %r5;
	setp.lt.s32 	%p2, %r6, %r5;
	@%p2 bra 	$L__BB0_4;
	st.global.u32 	[%rd4+4], %r6;
	st.global.u32 	[%rd5+4], %r5;
	bra.uni 	$L__BB0_5;
$L__BB0_4:
	st.global.u32 	[%rd4+4], %r5;
	st.global.u32 	[%rd5+4], %r6;
$L__BB0_5:
	setp.lt.s32 	%p3, %r7, %r5;
	@%p3 bra 	$L__BB0_7;
	st.global.u32 	[%rd4+8], %r7;
	st.global.u32 	[%rd5+8], %r5;
	bra.uni 	$L__BB0_8;
$L__BB0_7:
	st.global.u32 	[%rd4+8], %r5;
	st.global.u32 	[%rd5+8], %r7;
$L__BB0_8:
	setp.lt.s32 	%p4, %r8, %r5;
	@%p4 bra 	$L__BB0_10;
	st.global.u32 	[%rd4+12], %r8;
	st.global.u32 	[%rd5+12], %r5;
	bra.uni 	$L__BB0_11;
$L__BB0_10:
	st.global.u32 	[%rd4+12], %r5;
	st.global.u32 	[%rd5+12], %r8;
$L__BB0_11:
	add.s32 	%r14, %r13, 4;
	setp.lt.s32 	%p5, %r9, %r5;
	@%p5 bra 	$L__BB0_13;
	mul.wide.u32 	%rd12, %r14, 4;
	add.s64 	%rd13, %rd2, %rd12;
	st.global.u32 	[%rd13], %r9;
	add.s64 	%rd14, %rd1, %rd12;
	st.global.u32 	[%rd14], %r5;
	bra.uni 	$L__BB0_14;
$L__BB0_13:
	mul.wide.u32 	%rd15, %r14, 4;
	add.s64 	%rd16, %rd2, %rd15;
	st.global.u32 	[%rd16], %r5;
	add.s64 	%rd17, %rd1, %rd15;
	st.global.u32 	[%rd17], %r9;
$L__BB0_14:
	add.s32 	%r15, %r13, 5;
	setp.lt.s32 	%p6, %r10, %r5;
	@%p6 bra 	$L__BB0_16;
	mul.wide.u32 	%rd18, %r15, 4;
	add.s64 	%rd19, %rd2, %rd18;
	st.global.u32 	[%rd19], %r10;
	add.s64 	%rd20, %rd1, %rd18;
	st.global.u32 	[%rd20], %r5;
	bra.uni 	$L__BB0_17;
$L__BB0_16:
	mul.wide.u32 	%rd21, %r15, 4;
	add.s64 	%rd22, %rd2, %rd21;
	st.global.u32 	[%rd22], %r5;
	add.s64 	%rd23, %rd1, %rd21;
	st.global.u32 	[%rd23], %r10;
$L__BB0_17:
	add.s32 	%r16, %r13, 6;
	setp.lt.s32 	%p7, %r11, %r5;
	@%p7 bra 	$L__BB0_19;
	mul.wide.u32 	%rd24, %r16, 4;
	add.s64 	%rd25, %rd2, %rd24;
	st.global.u32 	[%rd25], %r11;
	add.s64 	%rd26, %rd1, %rd24;
	st.global.u32 	[%rd26], %r5;
	bra.uni 	$L__BB0_20;
$L__BB0_19:
	mul.wide.u32 	%rd27, %r16, 4;
	add.s64 	%rd28, %rd2, %rd27;
	st.global.u32 	[%rd28], %r5;
	add.s64 	%rd29, %rd1, %rd27;
	st.global.u32 	[%rd29], %r11;
$L__BB0_20:
	add.s32 	%r17, %r13, 7;
	setp.lt.s32 	%p8, %r12, %r5;
	@%p8 bra 	$L__BB0_22;
	mul.wide.u32 	%rd30, %r17, 4;
	add.s64 	%rd31, %rd2, %rd30;
	st.global.u32 	[%rd31], %r12;
	add.s64 	%rd32, %rd1, %rd30;
	st.global.u32 	[%rd32], %r5;
	bra.uni 	$L__BB0_23;
$L__BB0_22:
	mul.wide.u32 	%rd33, %r17, 4;
	add.s64 	%rd34, %rd2, %rd33;
	st.global.u32 	[%rd34], %r5;
	add.s64 	%rd35, %rd1, %rd33;
	st.global.u32 	[%rd35], %r12;
$L__BB0_23:
	add.s32 	%r45, %r13, 8;
	mul.wide.u32 	%rd36, %r45, 4;
	add.s64 	%rd37, %rd2, %rd36;
	st.global.u32 	[%rd37], %r6;
	add.s64 	%rd38, %rd1, %rd36;
	st.global.u32 	[%rd38], %r6;
	add.s32 	%r18, %r13, 9;
	setp.lt.s32 	%p9, %r7, %r6;
	@%p9 bra 	$L__BB0_25;
	mul.wide.u32 	%rd39, %r18, 4;
	add.s64 	%rd40, %rd2, %rd39;
	st.global.u32 	[%rd40], %r7;
	add.s64 	%rd41, %rd1, %rd39;
	st.global.u32 	[%rd41], %r6;
	bra.uni 	$L__BB0_26;
$L__BB0_25:
	mul.wide.u32 	%rd42, %r18, 4;
	add.s64 	%rd43, %rd2, %rd42;
	st.global.u32 	[%rd43], %r6;
	add.s64 	%rd44, %rd1, %rd42;
	st.global.u32 	[%rd44], %r7;
$L__BB0_26:
	add.s32 	%r19, %r13, 10;
	setp.lt.s32 	%p10, %r8, %r6;
	@%p10 bra 	$L__BB0_28;
	mul.wide.u32 	%rd45, %r19, 4;
	add.s64 	%rd46, %rd2, %rd45;
	st.global.u32 	[%rd46], %r8;
	add.s64 	%rd47, %rd1, %rd45;
	st.global.u32 	[%rd47], %r6;
	bra.uni 	$L__BB0_29;
$L__BB0_28:
	mul.wide.u32 	%rd48, %r19, 4;
	add.s64 	%rd49, %rd2, %rd48;
	st.global.u32 	[%rd49], %r6;
	add.s64 	%rd50, %rd1, %rd48;
	st.global.u32 	[%rd50], %r8;
$L__BB0_29:
	add.s32 	%r20, %r13, 11;
	setp.lt.s32 	%p11, %r9, %r6;
	@%p11 bra 	$L__BB0_31;
	mul.wide.u32 	%rd51, %r20, 4;
	add.s64 	%rd52, %rd2, %rd51;
	st.global.u32 	[%rd52], %r9;
	add.s64 	%rd53, %rd1, %rd51;
	st.global.u32 	[%rd53], %r6;
	bra.uni 	$L__BB0_32;
$L__BB0_31:
	mul.wide.u32 	%rd54, %r20, 4;
	add.s64 	%rd55, %rd2, %rd54;
	st.global.u32 	[%rd55], %r6;
	add.s64 	%rd56, %rd1, %rd54;
	st.global.u32 	[%rd56], %r9;
$L__BB0_32:
	add.s32 	%r21, %r13, 12;
	setp.lt.s32 	%p12, %r10, %r6;
	@%p12 bra 	$L__BB0_34;
	mul.wide.u32 	%rd57, %r21, 4;
	add.s64 	%rd58, %rd2, %rd57;
	st.global.u32 	[%rd58], %r10;
	add.s64 	%rd59, %rd1, %rd57;
	st.global.u32 	[%rd59], %r6;
	bra.uni 	$L__BB0_35;
$L__BB0_34:
	mul.wide.u32 	%rd60, %r21, 4;
	add.s64 	%rd61, %rd2, %rd60;
	st.global.u32 	[%rd61], %r6;
	add.s64 	%rd62, %rd1, %rd60;
	st.global.u32 	[%rd62], %r10;
$L__BB0_35:
	add.s32 	%r22, %r13, 13;
	setp.lt.s32 	%p13, %r11, %r6;
	@%p13 bra 	$L__BB0_37;
	mul.wide.u32 	%rd63, %r22, 4;
	add.s64 	%rd64, %rd2, %rd63;
	st.global.u32 	[%rd64], %r11;
	add.s64 	%rd65, %rd1, %rd63;
	st.global.u32 	[%rd65], %r6;
	bra.uni 	$L__BB0_38;
$L__BB0_37:
	mul.wide.u32 	%rd66, %r22, 4;
	add.s64 	%rd67, %rd2, %rd66;
	st.global.u32 	[%rd67], %r6;
	add.s64 	%rd68, %rd1, %rd66;
	st.global.u32 	[%rd68], %r11;
$L__BB0_38:
	add.s32 	%r23, %r13, 14;
	setp.lt.s32 	%p14, %r12, %r6;
	@%p14 bra 	$L__BB0_40;
	mul.wide.u32 	%rd69, %r23, 4;
	add.s64 	%rd70, %rd2, %rd69;
	st.global.u32 	[%rd70], %r12;
	add.s64 	%rd71, %rd1, %rd69;
	st.global.u32 	[%rd71], %r6;
	bra.uni 	$L__BB0_41;
$L__BB0_40:
	mul.wide.u32 	%rd72, %r23, 4;
	add.s64 	%rd73, %rd2, %rd72;
	st.global.u32 	[%rd73], %r6;
	add.s64 	%rd74, %rd1, %rd72;
	st.global.u32 	[%rd74], %r12;
$L__BB0_41:
	add.s32 	%r46, %r13, 15;
	mul.wide.u32 	%rd75, %r46, 4;
	add.s64 	%rd76, %rd2, %rd75;
	st.global.u32 	[%rd76], %r7;
	add.s64 	%rd77, %rd1, %rd75;
	st.global.u32 	[%rd77], %r7;
	add.s32 	%r24, %r13, 16;
	setp.lt.s32 	%p15, %r8, %r7;
	@%p15 bra 	$L__BB0_43;
	mul.wide.u32 	%rd78, %r24, 4;
	add.s64 	%rd79, %rd2, %rd78;
	st.global.u32 	[%rd79], %r8;
	add.s64 	%rd80, %rd1, %rd78;
	st.global.u32 	[%rd80], %r7;
	bra.uni 	$L__BB0_44;
$L__BB0_43:
	mul.wide.u32 	%rd81, %r24, 4;
	add.s64 	%rd82, %rd2, %rd81;
	st.global.u32 	[%rd82], %r7;
	add.s64 	%rd83, %rd1, %rd81;
	st.global.u32 	[%rd83], %r8;
$L__BB0_44:
	add.s32 	%r25, %r13, 17;
	setp.lt.s32 	%p16, %r9, %r7;
	@%p16 bra 	$L__BB0_46;
	mul.wide.u32 	%rd84, %r25, 4;
	add.s64 	%rd85, %rd2, %rd84;
	st.global.u32 	[%rd85], %r9;
	add.s64 	%rd86, %rd1, %rd84;
	st.global.u32 	[%rd86], %r7;
	bra.uni 	$L__BB0_47;
$L__BB0_46:
	mul.wide.u32 	%rd87, %r25, 4;
	add.s64 	%rd88, %rd2, %rd87;
	st.global.u32 	[%rd88], %r7;
	add.s64 	%rd89, %rd1, %rd87;
	st.global.u32 	[%rd89], %r9;
$L__BB0_47:
	add.s32 	%r26, %r13, 18;
	setp.lt.s32 	%p17, %r10, %r7;
	@%p17 bra 	$L__BB0_49;
	mul.wide.u32 	%rd90, %r26, 4;
	add.s64 	%rd91, %rd2, %rd90;
	st.global.u32 	[%rd91], %r10;
	add.s64 	%rd92, %rd1, %rd90;
	st.global.u32 	[%rd92], %r7;
	bra.uni 	$L__BB0_50;
$L__BB0_49:
	mul.wide.u32 	%rd93, %r26, 4;
	add.s64 	%rd94, %rd2, %rd93;
	st.global.u32 	[%rd94], %r7;
	add.s64 	%rd95, %rd1, %rd93;
	st.global.u32 	[%rd95], %r10;
$L__BB0_50:
	add.s32 	%r27, %r13, 19;
	setp.lt.s32 	%p18, %r11, %r7;
	@%p18 bra 	$L__BB0_52;
	mul.wide.u32 	%rd96, %r27, 4;
	add.s64 	%rd97, %rd2, %rd96;
	st.global.u32 	[%rd97], %r11;
	add.s64 	%rd98, %rd1, %rd96;
	st.global.u32 	[%rd98], %r7;
	bra.uni 	$L__BB0_53;
$L__BB0_52:
	mul.wide.u32 	%rd99, %r27, 4;
	add.s64 	%rd100, %rd2, %rd99;
	st.global.u32 	[%rd100], %r7;
	add.s64 	%rd101, %rd1, %rd99;
	st.global.u32 	[%rd101], %r11;
$L__BB0_53:
	add.s32 	%r28, %r13, 20;
	setp.lt.s32 	%p19, %r12, %r7;
	@%p19 bra 	$L__BB0_55;
	mul.wide.u32 	%rd102, %r28, 4;
	add.s64 	%rd103, %rd2, %rd102;
	st.global.u32 	[%rd103], %r12;
	add.s64 	%rd104, %rd1, %rd102;
	st.global.u32 	[%rd104], %r7;
	bra.uni 	$L__BB0_56;
$L__BB0_55:
	mul.wide.u32 	%rd105, %r28, 4;
	add.s64 	%rd106, %rd2, %rd105;
	st.global.u32 	[%rd106], %r7;
	add.s64 	%rd107, %rd1, %rd105;
	st.global.u32 	[%rd107], %r12;
$L__BB0_56:
	add.s32 	%r47, %r13, 21;
	mul.wide.u32 	%rd108, %r47, 4;
	add.s64 	%rd109, %rd2, %rd108;
	st.global.u32 	[%rd109], %r8;
	add.s64 	%rd110, %rd1, %rd108;
	st.global.u32 	[%rd110], %r8;
	add.s32 	%r29, %r13, 22;
	setp.lt.s32 	%p20, %r9, %r8;
	@%p20 bra 	$L__BB0_58;
	mul.wide.u32 	%rd111, %r29, 4;
	add.s64 	%rd112, %rd2, %rd111;
	st.global.u32 	[%rd112], %r9;
	add.s64 	%rd113, %rd1, %rd111;
	st.global.u32 	[%rd113], %r8;
	bra.uni 	$L__BB0_59;
$L__BB0_58:
	mul.wide.u32 	%rd114, %r29, 4;
	add.s64 	%rd115, %rd2, %rd114;
	st.global.u32 	[%rd115], %r8;
	add.s64 	%rd116, %rd1, %rd114;
	st.global.u32 	[%rd116], %r9;
$L__BB0_59:
	add.s32 	%r30, %r13, 23;
	setp.lt.s32 	%p21, %r10, %r8;
	@%p21 bra 	$L__BB0_61;
	mul.wide.u32 	%rd117, %r30, 4;
	add.s64 	%rd118, %rd2, %rd117;
	st.global.u32 	[%rd118], %r10;
	add.s64 	%rd119, %rd1, %rd117;
	st.global.u32 	[%rd119], %r8;
	bra.uni 	$L__BB0_62;
$L__BB0_61:
	mul.wide.u32 	%rd120, %r30, 4;
	add.s64 	%rd121, %rd2, %rd120;
	st.global.u32 	[%rd121], %r8;
	add.s64 	%rd122, %rd1, %rd120;
	st.global.u32 	[%rd122], %r10;
$L__BB0_62:
	add.s32 	%r31, %r13, 24;
	setp.lt.s32 	%p22, %r11, %r8;
	@%p22 bra 	$L__BB0_64;
	mul.wide.u32 	%rd123, %r31, 4;
	add.s64 	%rd124, %rd2, %rd123;
	st.global.u32 	[%rd124], %r11;
	add.s64 	%rd125, %rd1, %rd123;
	st.global.u32 	[%rd125], %r8;
	bra.uni 	$L__BB0_65;
$L__BB0_64:
	mul.wide.u32 	%rd126, %r31, 4;
	add.s64 	%rd127, %rd2, %rd126;
	st.global.u32 	[%rd127], %r8;
	add.s64 	%rd128, %rd1, %rd126;
	st.global.u32 	[%rd128], %r11;
$L__BB0_65:
	add.s32 	%r32, %r13, 25;
	setp.lt.s32 	%p23, %r12, %r8;
	@%p23 bra 	$L__BB0_67;
	mul.wide.u32 	%rd129, %r32, 4;
	add.s64 	%rd130, %rd2, %rd129;
	st.global.u32 	[%rd130], %r12;
	add.s64 	%rd131, %rd1, %rd129;
	st.global.u32 	[%rd131], %r8;
	bra.uni 	$L__BB0_68;
$L__BB0_67:
	mul.wide.u32 	%rd132, %r32, 4;
	add.s64 	%rd133, %rd2, %rd132;
	st.global.u32 	[%rd133], %r8;
	add.s64 	%rd134, %rd1, %rd132;
	st.global.u32 	[%rd134], %r12;
$L__BB0_68:
	add.s32 	%r48, %r13, 26;
	mul.wide.u32 	%rd135, %r48, 4;
	add.s64 	%rd136, %rd2, %rd135;
	st.global.u32 	[%rd136], %r9;
	add.s64 	%rd137, %rd1, %rd135;
	st.global.u32 	[%rd137], %r9;
	add.s32 	%r33, %r13, 27;
	setp.lt.s32 	%p24, %r10, %r9;
	@%p24 bra 	$L__BB0_70;
	mul.wide.u32 	%rd138, %r33, 4;
	add.s64 	%rd139, %rd2, %rd138;
	st.global.u32 	[%rd139], %r10;
	add.s64 	%rd140, %rd1, %rd138;
	st.global.u32 	[%rd140], %r9;
	bra.uni 	$L__BB0_71;
$L__BB0_70:
	mul.wide.u32 	%rd141, %r33, 4;
	add.s64 	%rd142, %rd2, %rd141;
	st.global.u32 	[%rd142], %r9;
	add.s64 	%rd143, %rd1, %rd141;
	st.global.u32 	[%rd143], %r10;
$L__BB0_71:
	add.s32 	%r34, %r13, 28;
	setp.lt.s32 	%p25, %r11, %r9;
	@%p25 bra 	$L__BB0_73;
	mul.wide.u32 	%rd144, %r34, 4;
	add.s64 	%rd145, %rd2, %rd144;
	st.global.u32 	[%rd145], %r11;
	add.s64 	%rd146, %rd1, %rd144;
	st.global.u32 	[%rd146], %r9;
	bra.uni 	$L__BB0_74;
$L__BB0_73:
	mul.wide.u32 	%rd147, %r34, 4;
	add.s64 	%rd148, %rd2, %rd147;
	st.global.u32 	[%rd148], %r9;
	add.s64 	%rd149, %rd1, %rd147;
	st.global.u32 	[%rd149], %r11;
$L__BB0_74:
	add.s32 	%r35, %r13, 29;
	setp.lt.s32 	%p26, %r12, %r9;
	@%p26 bra 	$L__BB0_76;
	mul.wide.u32 	%rd150, %r35, 4;
	add.s64 	%rd151, %rd2, %rd150;
	st.global.u32 	[%rd151], %r12;
	add.s64 	%rd152, %rd1, %rd150;
	st.global.u32 	[%rd152], %r9;
	bra.uni 	$L__BB0_77;
$L__BB0_76:
	mul.wide.u32 	%rd153, %r35, 4;
	add.s64 	%rd154, %rd2, %rd153;
	st.global.u32 	[%rd154], %r9;
	add.s64 	%rd155, %rd1, %rd153;
	st.global.u32 	[%rd155], %r12;
$L__BB0_77:
	add.s32 	%r49, %r13, 30;
	mul.wide.u32 	%rd156, %r49, 4;
	add.s64 	%rd157, %rd2, %rd156;
	st.global.u32 	[%rd157], %r10;
	add.s64 	%rd158, %rd1, %rd156;
	st.global.u32 	[%rd158], %r10;
	add.s32 	%r36, %r13, 31;
	setp.lt.s32 	%p27, %r11, %r10;
	@%p27 bra 	$L__BB0_79;
	mul.wide.u32 	%rd159, %r36, 4;
	add.s64 	%rd160, %rd2, %rd159;
	st.global.u32 	[%rd160], %r11;
	add.s64 	%rd161, %rd1, %rd159;
	st.global.u32 	[%rd161], %r10;
	bra.uni 	$L__BB0_80;
$L__BB0_79:
	mul.wide.u32 	%rd162, %r36, 4;
	add.s64 	%rd163, %rd2, %rd162;
	st.global.u32 	[%rd163], %r10;
	add.s64 	%rd164, %rd1, %rd162;
	st.global.u32 	[%rd164], %r11;
$L__BB0_80:
	add.s32 	%r37, %r13, 32;
	setp.lt.s32 	%p28, %r12, %r10;
	@%p28 bra 	$L__BB0_82;
	mul.wide.u32 	%rd165, %r37, 4;
	add.s64 	%rd166, %rd2, %rd165;
	st.global.u32 	[%rd166], %r12;
	add.s64 	%rd167, %rd1, %rd165;
	st.global.u32 	[%rd167], %r10;
	bra.uni 	$L__BB0_83;
$L__BB0_82:
	mul.wide.u32 	%rd168, %r37, 4;
	add.s64 	%rd169, %rd2, %rd168;
	st.global.u32 	[%rd169], %r10;
	add.s64 	%rd170, %rd1, %rd168;
	st.global.u32 	[%rd170], %r12;
$L__BB0_83:
	add.s32 	%r50, %r13, 33;
	mul.wide.u32 	%rd171, %r50, 4;
	add.s64 	%rd172, %rd2, %rd171;
	st.global.u32 	[%rd172], %r11;
	add.s64 	%rd173, %rd1, %rd171;
	st.global.u32 	[%rd173], %r11;
	add.s32 	%r38, %r13, 34;
	setp.lt.s32 	%p29, %r12, %r11;
	@%p29 bra 	$L__BB0_85;
	mul.wide.u32 	%rd174, %r38, 4;
	add.s64 	%rd175, %rd2, %rd174;
	st.global.u32 	[%rd175], %r12;
	add.s64 	%rd176, %rd1, %rd174;
	st.global.u32 	[%rd176], %r11;
	bra.uni 	$L__BB0_86;
$L__BB0_85:
	mul.wide.u32 	%rd177, %r38, 4;
	add.s64 	%rd178, %rd2, %rd177;
	st.global.u32 	[%rd178], %r11;
	add.s64 	%rd179, %rd1, %rd177;
	st.global.u32 	[%rd179], %r12;
$L__BB0_86:
	add.s32 	%r51, %r13, 35;
	mul.wide.u32 	%rd180, %r51, 4;
	add.s64 	%rd181, %rd2, %rd180;
	st.global.u32 	[%rd181], %r12;
	add.s64 	%rd182, %rd1, %rd180;
	st.global.u32 	[%rd182], %r12;
	add.s32 	%r52, %r52, %r3;
	setp.lt.u32 	%p30, %r52, %r40;
	@%p30 bra 	$L__BB0_2;
$L__BB0_87:
	ret;

}
	// .globl	_Z14IndexScalarGPUIjEvPKT_S0_PS0_S3_
.visible .entry _Z14IndexScalarGPUIjEvPKT_S0_PS0_S3_(
	.param .u64 .ptr .align 1 _Z14IndexScalarGPUIjEvPKT_S0_PS0_S3__param_0,
	.param .u32 _Z14IndexScalarGPUIjEvPKT_S0_PS0_S3__param_1,
	.param .u64 .ptr .align 1 _Z14IndexScalarGPUIjEvPKT_S0_PS0_S3__param_2,
	.param .u64 .ptr .align 1 _Z14IndexScalarGPUIjEvPKT_S0_PS0_S3__param_3
)
{
	.reg .pred 	%p<31>;
	.reg .b32 	%r<53>;
	.reg .b64 	%rd<183>;

	ld.param.u64 	%rd6, [_Z14IndexScalarGPUIjEvPKT_S0_PS0_S3__param_0];
	ld.param.u32 	%r40, [_Z14IndexScalarGPUIjEvPKT_S0_PS0_S3__param_1];
	ld.param.u64 	%rd7, [_Z14IndexScalarGPUIjEvPKT_S0_PS0_S3__param_2];
	ld.param.u64 	%rd8, [_Z14IndexScalarGPUIjEvPKT_S0_PS0_S3__param_3];
	cvta.to.global.u64 	%rd1, %rd8;
	cvta.to.global.u64 	%rd2, %rd7;
	mov.u32 	%r1, %ntid.x;
	mov.u32 	%r41, %ctaid.x;
	mov.u32 	%r42, %tid.x;
	mad.lo.s32 	%r52, %r1, %r41, %r42;
	setp.ge.u32 	%p1, %r52, %r40;
	@%p1 bra 	$L__BB1_87;
	mov.u32 	%r43, %nctaid.x;
	mul.lo.s32 	%r3, %r43, %r1;
	cvta.to.global.u64 	%rd3, %rd6;
$L__BB1_2:
	shl.b32 	%r44, %r52, 3;
	mul.wide.u32 	%rd9, %r44, 4;
	add.s64 	%rd10, %rd3, %rd9;
	ld.global.u32 	%r5, [%rd10];
	ld.global.u32 	%r6, [%rd10+4];
	ld.global.u32 	%r7, [%rd10+8];
	ld.global.u32 	%r8, [%rd10+12];
	ld.global.u32 	%r9, [%rd10+16];
	ld.global.u32 	%r10, [%rd10+20];
	ld.global.u32 	%r11, [%rd10+24];
	ld.global.u32 	%r12, [%rd10+28];
	mul.lo.s32 	%r13, %r52, 36;
	mul.wide.u32 	%rd11, %r13, 4;
	add.s64 	%rd4, %rd2, %rd11;
	st.global.u32 	[%rd4], %r5;
	add.s64 	%rd5, %rd1, %rd11;
	st.global.u32 	[%rd5], %r5;
	setp.lt.u32 	%p2, %r6, %r5;
	@%p2 bra 	$L__BB1_4;
	st.global.u32 	[%rd4+4], %r6;
	st.global.u32 	[%rd5+4], %r5;
	bra.uni 	$L__BB1_5;
$L__BB1_4:
	st.global.u32 	[%rd4+4], %r5;
	st.global.u32 	[%rd5+4], %r6;
$L__BB1_5:
	setp.lt.u32 	%p3, %r7, %r5;
	@%p3 bra 	$L__BB1_7;
	st.global.u32 	[%rd4+8], %r7;
	st.global.u32 	[%rd5+8], %r5;
	bra.uni 	$L__BB1_8;
$L__BB1_7:
	st.global.u32 	[%rd4+8], %r5;
	st.global.u32 	[%rd5+8], %r7;
$L__BB1_8:
	setp.lt.u32 	%p4, %r8, %r5;
	@%p4 bra 	$L__BB1_10;
	st.global.u32 	[%rd4+12], %r8;
	st.global.u32 	[%rd5+12], %r5;
	bra.uni 	$L__BB1_11;
$L__BB1_10:
	st.global.u32 	[%rd4+12], %r5;
	st.global.u32 	[%rd5+12], %r8;
$L__BB1_11:
	add.s32 	%r14, %r13, 4;
	setp.lt.u32 	%p5, %r9, %r5;
	@%p5 bra 	$L__BB1_13;
	mul.wide.u32 	%rd12, %r14, 4;
	add.s64 	%rd13, %rd2, %rd12;
	st.global.u32 	[%rd13], %r9;
	add.s64 	%rd14, %rd1, %rd12;
	st.global.u32 	[%rd14], %r5;
	bra.uni 	$L__BB1_14;
$L__BB1_13:
	mul.wide.u32 	%rd15, %r14, 4;
	add.s64 	%rd16, %rd2, %rd15;
	st.global.u32 	[%rd16], %r5;
	add.s64 	%rd17, %rd1, %rd15;
	st.global.u32 	[%rd17], %r9;
$L__BB1_14:
	add.s32 	%r15, %r13, 5;
	setp.lt.u32 	%p6, %r10, %r5;
	@%p6 bra 	$L__BB1_16;
	mul.wide.u32 	%rd18, %r15, 4;
	add.s64 	%rd19, %rd2, %rd18;
	st.global.u32 	[%rd19], %r10;
	add.s64 	%rd20, %rd1, %rd18;
	st.global.u32 	[%rd20], %r5;
	bra.uni 	$L__BB1_17;
$L__BB1_16:
	mul.wide.u32 	%rd21, %r15, 4;
	add.s64 	%rd22, %rd2, %rd21;
	st.global.u32 	[%rd22], %r5;
	add.s64 	%rd23, %rd1, %rd21;
	st.global.u32 	[%rd23], %r10;
$L__BB1_17:
	add.s32 	%r16, %r13, 6;
	setp.lt.u32 	%p7, %r11, %r5;
	@%p7 bra 	$L__BB1_19;
	mul.wide.u32 	%rd24, %r16, 4;
	add.s64 	%rd25, %rd2, %rd24;
	st.global.u32 	[%rd25], %r11;
	add.s64 	%rd26, %rd1, %rd24;
	st.global.u32 	[%rd26], %r5;
	bra.uni 	$L__BB1_20;
$L__BB1_19:
	mul.wide.u32 	%rd27, %r16, 4;
	add.s64 	%rd28, %rd2, %rd27;
	st.global.u32 	[%rd28], %r5;
	add.s64 	%rd29, %rd1, %rd27;
	st.global.u32 	[%rd29], %r11;
$L__BB1_20:
	add.s32 	%r17, %r13, 7;
	setp.lt.u32 	%p8, %r12, %r5;
	@%p8 bra 	$L__BB1_22;
	mul.wide.u32 	%rd30, %r17, 4;
	add.s64 	%rd31, %rd2, %rd30;
	st.global.u32 	[%rd31], %r12;
	add.s64 	%rd32, %rd1, %rd30;
	st.global.u32 	[%rd32], %r5;
	bra.uni 	$L__BB1_23;
$L__BB1_22:
	mul.wide.u32 	%rd33, %r17, 4;
	add.s64 	%rd34, %rd2, %rd33;
	st.global.u32 	[%rd34], %r5;
	add.s64 	%rd35, %rd1, %rd33;
	st.global.u32 	[%rd35], %r12;
$L__BB1_23:
	add.s32 	%r45, %r13, 8;
	mul.wide.u32 	%rd36, %r45, 4;
	add.s64 	%rd37, %rd2, %rd36;
	st.global.u32 	[%rd37], %r6;
	add.s64 	%rd38, %rd1, %rd36;
	st.global.u32 	[%rd38], %r6;
	add.s32 	%r18, %r13, 9;
	setp.lt.u32 	%p9, %r7, %r6;
	@%p9 bra 	$L__BB1_25;
	mul.wide.u32 	%rd39, %r18, 4;
	add.s64 	%rd40, %rd2, %rd39;
	st.global.u32 	[%rd40], %r7;
	add.s64 	%rd41, %rd1, %rd39;
	st.global.u32 	[%rd41], %r6;
	bra.uni 	$L__BB1_26;
$L__BB1_25:
	mul.wide.u32 	%rd42, %r18, 4;
	add.s64 	%rd43, %rd2, %rd42;
	st.global.u32 	[%rd43], %r6;
	add.s64 	%rd44, %rd1, %rd42;
	st.global.u32 	[%rd44], %r7;
$L__BB1_26:
	add.s32 	%r19, %r13, 10;
	setp.lt.u32 	%p10, %r8, %r6;
	@%p10 bra 	$L__BB1_28;
	mul.wide.u32 	%rd45, %r19, 4;
	add.s64 	%rd46, %rd2, %rd45;
	st.global.u32 	[%rd46], %r8;
	add.s64 	%rd47, %rd1, %rd45;
	st.global.u32 	[%rd47], %r6;
	bra.uni 	$L__BB1_29;
$L__BB1_28:
	mul.wide.u32 	%rd48, %r19, 4;
	add.s64 	%rd49, %rd2, %rd48;
	st.global.u32 	[%rd49], %r6;
	add.s64 	%rd50, %rd1, %rd48;
	st.global.u32 	[%rd50], %r8;
$L__BB1_29:
	add.s32 	%r20, %r13, 11;
	setp.lt.u32 	%p11, %r9, %r6;
	@%p11 bra 	$L__BB1_31;
	mul.wide.u32 	%rd51, %r20, 4;
	add.s64 	%rd52, %rd2, %rd51;
	st.global.u32 	[%rd52], %r9;
	add.s64 	%rd53, %rd1, %rd51;
	st.global.u32 	[%rd53], %r6;
	bra.uni 	$L__BB1_32;
$L__BB1_31:
	mul.wide.u32 	%rd54, %r20, 4;
	add.s64 	%rd55, %rd2, %rd54;
	st.global.u32 	[%rd55], %r6;
	add.s64 	%rd56, %rd1, %rd54;
	st.global.u32 	[%rd56], %r9;
$L__BB1_32:
	add.s32 	%r21, %r13, 12;
	setp.lt.u32 	%p12, %r10, %r6;
	@%p12 bra 	$L__BB1_34;
	mul.wide.u32 	%rd57, %r21, 4;
	add.s64 	%rd58, %rd2, %rd57;
	st.global.u32 	[%rd58], %r10;
	add.s64 	%rd59, %rd1, %rd57;
	st.global.u32 	[%rd59], %r6;
	bra.uni 	$L__BB1_35;
$L__BB1_34:
	mul.wide.u32 	%rd60, %r21, 4;
	add.s64 	%rd61, %rd2, %rd60;
	st.global.u32 	[%rd61], %r6;
	add.s64 	%rd62, %rd1, %rd60;
	st.global.u32 	[%rd62], %r10;
$L__BB1_35:
	add.s32 	%r22, %r13, 13;
	setp.lt.u32 	%p13, %r11, %r6;
	@%p13 bra 	$L__BB1_37;
	mul.wide.u32 	%rd63, %r22, 4;
	add.s64 	%rd64, %rd2, %rd63;
	st.global.u32 	[%rd64], %r11;
	add.s64 	%rd65, %rd1, %rd63;
	st.global.u32 	[%rd65], %r6;
	bra.uni 	$L__BB1_38;
$L__BB1_37:
	mul.wide.u32 	%rd66, %r22, 4;
	add.s64 	%rd67, %rd2, %rd66;
	st.global.u32 	[%rd67], %r6;
	add.s64 	%rd68, %rd1, %rd66;
	st.global.u32 	[%rd68], %r11;
$L__BB1_38:
	add.s32 	%r23, %r13, 14;
	setp.lt.u32 	%p14, %r12, %r6;
	@%p14 bra 	$L__BB1_40;
	mul.wide.u32 	%rd69, %r23, 4;
	add.s64 	%rd70, %rd2, %rd69;
	st.global.u32 	[%rd70], %r12;
	add.s64 	%rd71, %rd1, %rd69;
	st.global.u32 	[%rd71], %r6;
	bra.uni 	$L__BB1_41;
$L__BB1_40:
	mul.wide.u32 	%rd72, %r23, 4;
	add.s64 	%rd73, %rd2, %rd72;
	st.global.u32 	[%rd73], %r6;
	add.s64 	%rd74, %rd1, %rd72;
	st.global.u32 	[%rd74], %r12;
$L__BB1_41:
	add.s32 	%r46, %r13, 15;
	mul.wide.u32 	%rd75, %r46, 4;
	add.s64 	%rd76, %rd2, %rd75;
	st.global.u32 	[%rd76], %r7;
	add.s64 	%rd77, %rd1, %rd75;
	st.global.u32 	[%rd77], %r7;
	add.s32 	%r24, %r13, 16;
	setp.lt.u32 	%p15, %r8, %r7;
	@%p15 bra 	$L__BB1_43;
	mul.wide.u32 	%rd78, %r24, 4;
	add.s64 	%rd79, %rd2, %rd78;
	st.global.u32 	[%rd79], %r8;
	add.s64 	%rd80, %rd1, %rd78;
	st.global.u32 	[%rd80], %r7;
	bra.uni 	$L__BB1_44;
$L__BB1_43:
	mul.wide.u32 	%rd81, %r24, 4;
	add.s64 	%rd82, %rd2, %rd81;
	st.global.u32 	[%rd82], %r7;
	add.s64 	%rd83, %rd1, %rd81;
	st.global.u32 	[%rd83], %r8;
$L__BB1_44:
	add.s32 	%r25, %r13, 17;
	setp.lt.u32 	%p16, %r9, %r7;
	@%p16 bra 	$L__BB1_46;
	mul.wide.u32 	%rd84, %r25, 4;
	add.s64 	%rd85, %rd2, %rd84;
	st.global.u32 	[%rd85], %r9;
	add.s64 	%rd86, %rd1, %rd84;
	st.global.u32 	[%rd86], %r7;
	bra.uni 	$L__BB1_47;
$L__BB1_46:
	mul.wide.u32 	%rd87, %r25, 4;
	add.s64 	%rd88, %rd2, %rd87;
	st.global.u32 	[%rd88], %r7;
	add.s64 	%rd89, %rd1, %rd87;
	st.global.u32 	[%rd89], %r9;
$L__BB1_47:
	add.s32 	%r26, %r13, 18;
	setp.lt.u32 	%p17, %r10, %r7;
	@%p17 bra 	$L__BB1_49;
	mul.wide.u32 	%rd90, %r26, 4;
	add.s64 	%rd91, %rd2, %rd90;
	st.global.u32 	[%rd91], %r10;
	add.s64 	%rd92, %rd1, %rd90;
	st.global.u32 	[%rd92], %r7;
	bra.uni 	$L__BB1_50;
$L__BB1_49:
	mul.wide.u32 	%rd93, %r26, 4;
	add.s64 	%rd94, %rd2, %rd93;
	st.global.u32 	[%rd94], %r7;
	add.s64 	%rd95, %rd1, %rd93;
	st.global.u32 	[%rd95], %r10;
$L__BB1_50:
	add.s32 	%r27, %r13, 19;
	setp.lt.u32 	%p18, %r11, %r7;
	@%p18 bra 	$L__BB1_52;
	mul.wide.u32 	%rd96, %r27, 4;
	add.s64 	%rd97, %rd2, %rd96;
	st.global.u32 	[%rd97], %r11;
	add.s64 	%rd98, %rd1, %rd96;
	st.global.u32 	[%rd98], %r7;
	bra.uni 	$L__BB1_53;
$L__BB1_52:
	mul.wide.u32 	%rd99, %r27, 4;
	add.s64 	%rd100, %rd2, %rd99;
	st.global.u32 	[%rd100], %r7;
	add.s64 	%rd101, %rd1, %rd99;
	st.global.u32 	[%rd101], %r11;
$L__BB1_53:
	add.s32 	%r28, %r13, 20;
	setp.lt.u32 	%p19, %r12, %r7;
	@%p19 bra 	$L__BB1_55;
	mul.wide.u32 	%rd102, %r28, 4;
	add.s64 	%rd103, %rd2, %rd102;
	st.global.u32 	[%rd103], %r12;
	add.s64 	%rd104, %rd1, %rd102;
	st.global.u32 	[%rd104], %r7;
	bra.uni 	$L__BB1_56;
$L__BB1_55:
	mul.wide.u32 	%rd105, %r28, 4;
	add.s64 	%rd106, %rd2, %rd105;
	st.global.u32 	[%rd106], %r7;
	add.s64 	%rd107, %rd1, %rd105;
	st.global.u32 	[%rd107], %r12;
$L__BB1_56:
	add.s32 	%r47, %r13, 21;
	mul.wide.u32 	%rd108, %r47, 4;
	add.s64 	%rd109, %rd2, %rd108;
	st.global.u32 	[%rd109], %r8;
	add.s64 	%rd110, %rd1, %rd108;
	st.global.u32 	[%rd110], %r8;
	add.s32 	%r29, %r13, 22;
	setp.lt.u32 	%p20, %r9, %r8;
	@%p20 bra 	$L__BB1_58;
	mul.wide.u32 	%rd111, %r29, 4;
	add.s64 	%rd112, %rd2, %rd111;
	st.global.u32 	[%rd112], %r9;
	add.s64 	%rd113, %rd1, %rd111;
	st.global.u32 	[%rd113], %r8;
	bra.uni 	$L__BB1_59;
$L__BB1_58:
	mul.wide.u32 	%rd114, %r29, 4;
	add.s64 	%rd115, %rd2, %rd114;
	st.global.u32 	[%rd115], %r8;
	add.s64 	%rd116, %rd1, %rd114;
	st.global.u32 	[%rd116], %r9;
$L__BB1_59:
	add.s32 	%r30, %r13, 23;
	setp.lt.u32 	%p21, %r10, %r8;
	@%p21 bra 	$L__BB1_61;
	mul.wide.u32 	%rd117, %r30, 4;
	add.s64 	%rd118, %rd2, %rd117;
	st.global.u32 	[%rd118], %r10;
	add.s64 	%rd119, %rd1, %rd117;
	st.global.u32 	[%rd119], %r8;
	bra.uni 	$L__BB1_62;
$L__BB1_61:
	mul.wide.u32 	%rd120, %r30, 4;
	add.s64 	%rd121, %rd2, %rd120;
	st.global.u32 	[%rd121], %r8;
	add.s64 	%rd122, %rd1, %rd120;
	st.global.u32 	[%rd122], %r10;
$L__BB1_62:
	add.s32 	%r31, %r13, 24;
	setp.lt.u32 	%p22, %r11, %r8;
	@%p22 bra 	$L__BB1_64;
	mul.wide.u32 	%rd123, %r31, 4;
	add.s64 	%rd124, %rd2, %rd123;
	st.global.u32 	[%rd124], %r11;
	add.s64 	%rd125, %rd1, %rd123;
	st.global.u32 	[%rd125], %r8;
	bra.uni 	$L__BB1_65;
$L__BB1_64:
	mul.wide.u32 	%rd126, %r31, 4;
	add.s64 	%rd127, %rd2, %rd126;
	st.global.u32 	[%rd127], %r8;
	add.s64 	%rd128, %rd1, %rd126;
	st.global.u32 	[%rd128], %r11;
$L__BB1_65:
	add.s32 	%r32, %r13, 25;
	setp.lt.u32 	%p23, %r12, %r8;
	@%p23 bra 	$L__BB1_67;
	mul.wide.u32 	%rd129, %r32, 4;
	add.s64 	%rd130, %rd2, %rd129;
	st.global.u32 	[%rd130], %r12;
	add.s64 	%rd131, %rd1, %rd129;
	st.global.u32 	[%rd131], %r8;
	bra.uni 	$L__BB1_68;
$L__BB1_67:
	mul.wide.u32 	%rd132, %r32, 4;
	add.s64 	%rd133, %rd2, %rd132;
	st.global.u32 	[%rd133], %r8;
	add.s64 	%rd134, %rd1, %rd132;
	st.global.u32 	[%rd134], %r12;
$L__BB1_68:
	add.s32 	%r48, %r13, 26;
	mul.wide.u32 	%rd135, %r48, 4;
	add.s64 	%rd136, %rd2, %rd135;
	st.global.u32 	[%rd136], %r9;
	add.s64 	%rd137, %rd1, %rd135;
	st.global.u32 	[%rd137], %r9;
	add.s32 	%r33, %r13, 27;
	setp.lt.u32 	%p24, %r10, %r9;
	@%p24 bra 	$L__BB1_70;
	mul.wide.u32 	%rd138, %r33, 4;
	add.s64 	%rd139, %rd2, %rd138;
	st.global.u32 	[%rd139], %r10;
	add.s64 	%rd140, %rd1, %rd138;
	st.global.u32 	[%rd140], %r9;
	bra.uni 	$L__BB1_71;
$L__BB1_70:
	mul.wide.u32 	%rd141, %r33, 4;
	add.s64 	%rd142, %rd2, %rd141;
	st.global.u32 	[%rd142], %r9;
	add.s64 	%rd143, %rd1, %rd141;
	st.global.u32 	[%rd143], %r10;
$L__BB1_71:
	add.s32 	%r34, %r13, 28;
	setp.lt.u32 	%p25, %r11, %r9;
	@%p25 bra 	$L__BB1_73;
	mul.wide.u32 	%rd144, %r34, 4;
	add.s64 	%rd145, %rd2, %rd144;
	st.global.u32 	[%rd145], %r11;
	add.s64 	%rd146, %rd1, %rd144;
	st.global.u32 	[%rd146], %r9;
	bra.uni 	$L__BB1_74;
$L__BB1_73:
	mul.wide.u32 	%rd147, %r34, 4;
	add.s64 	%rd148, %rd2, %rd147;
	st.global.u32 	[%rd148], %r9;
	add.s64 	%rd149, %rd1, %rd147;
	st.global.u32 	[%rd149], %r11;
$L__BB1_74:
	add.s32 	%r35, %r13, 29;
	setp.lt.u32 	%p26, %r12, %r9;
	@%p26 bra 	$L__BB1_76;
	mul.wide.u32 	%rd150, %r35, 4;
	add.s64 	%rd151, %rd2, %rd150;
	st.global.u32 	[%rd151], %r12;
	add.s64 	%rd152, %rd1, %rd150;
	st.global.u32 	[%rd152], %r9;
	bra.uni 	$L__BB1_77;
$L__BB1_76:
	mul.wide.u32 	%rd153, %r35, 4;
	add.s64 	%rd154, %rd2, %rd153;
	st.global.u32 	[%rd154], %r9;
	add.s64 	%rd155, %rd1, %rd153;
	st.global.u32 	[%rd155], %r12;
$L__BB1_77:
	add.s32 	%r49, %r13, 30;
	mul.wide.u32 	%rd156, %r49, 4;
	add.s64 	%rd157, %rd2, %rd156;
	st.global.u32 	[%rd157], %r10;
	add.s64 	%rd158, %rd1, %rd156;
	st.global.u32 	[%rd158], %r10;
	add.s32 	%r36, %r13, 31;
	setp.lt.u32 	%p27, %r11, %r10;
	@%p27 bra 	$L__BB1_79;
	mul.wide.u32 	%rd159, %r36, 4;
	add.s64 	%rd160, %rd2, %rd159;
	st.global.u32 	[%rd160], %r11;
	add.s64 	%rd161, %rd1, %rd159;
	st.global.u32 	[%rd161], %r10;
	bra.uni 	$L__BB1_80;
$L__BB1_79:
	mul.wide.u32 	%rd162, %r36, 4;
	add.s64 	%rd163, %rd2, %rd162;
	st.global.u32 	[%rd163], %r10;
	add.s64 	%rd164, %rd1, %rd162;
	st.global.u32 	[%rd164], %r11;
$L__BB1_80:
	add.s32 	%r37, %r13, 32;
	setp.lt.u32 	%p28, %r12, %r10;
	@%p28 bra 	$L__BB1_82;
	mul.wide.u32 	%rd165, %r37, 4;
	add.s64 	%rd166, %rd2, %rd165;
	st.global.u32 	[%rd166], %r12;
	add.s64 	%rd167, %rd1, %rd165;
	st.global.u32 	[%rd167], %r10;
	bra.uni 	$L__BB1_83;
$L__BB1_82:
	mul.wide.u32 	%rd168, %r37, 4;
	add.s64 	%rd169, %rd2, %rd168;
	st.global.u32 	[%rd169], %r10;
	add.s64 	%rd170, %rd1, %rd168;
	st.global.u32 	[%rd170], %r12;
$L__BB1_83:
	add.s32 	%r50, %r13, 33;
	mul.wide.u32 	%rd171, %r50, 4;
	add.s64 	%rd172, %rd2, %rd171;
	st.global.u32 	[%rd172], %r11;
	add.s64 	%rd173, %rd1, %rd171;
	st.global.u32 	[%rd173], %r11;
	add.s32 	%r38, %r13, 34;
	setp.lt.u32 	%p29, %r12, %r11;
	@%p29 bra 	$L__BB1_85;
	mul.wide.u32 	%rd174, %r38, 4;
	add.s64 	%rd175, %rd2, %rd174;
	st.global.u32 	[%rd175], %r12;
	add.s64 	%rd176, %rd1, %rd174;
	st.global.u32 	[%rd176], %r11;
	bra.uni 	$L__BB1_86;
$L__BB1_85:
	mul.wide.u32 	%rd177, %r38, 4;
	add.s64 	%rd178, %rd2, %rd177;
	st.global.u32 	[%rd178], %r11;
	add.s64 	%rd179, %rd1, %rd177;
	st.global.u32 	[%rd179], %r12;
$L__BB1_86:
	add.s32 	%r51, %r13, 35;
	mul.wide.u32 	%rd180, %r51, 4;
	add.s64 	%rd181, %rd2, %rd180;
	st.global.u32 	[%rd181], %r12;
	add.s64 	%rd182, %rd1, %rd180;
	st.global.u32 	[%rd182], %r12;
	add.s32 	%r52, %r52, %r3;
	setp.lt.u32 	%p30, %r52, %r40;
	@%p30 bra 	$L__BB1_2;
$L__BB1_87:
	ret;

}
	// .globl	_Z14IndexScalarGPUIlEvPKT_S0_PS0_S3_
.visible .entry _Z14IndexScalarGPUIlEvPKT_S0_PS0_S3_(
	.param .u64 .ptr .align 1 _Z14IndexScalarGPUIlEvPKT_S0_PS0_S3__param_0,
	.param .u64 _Z14IndexScalarGPUIlEvPKT_S0_PS0_S3__param_1,
	.param .u64 .ptr .align 1 _Z14IndexScalarGPUIlEvPKT_S0_PS0_S3__param_2,
	.param .u64 .ptr .align 1 _Z14IndexScalarGPUIlEvPKT_S0_PS0_S3__param_3
)
{
	.reg .pred 	%p<31>;
	.reg .b32 	%r<44>;
	.reg .b64 	%rd<195>;

	ld.param.u64 	%rd14, [_Z14IndexScalarGPUIlEvPKT_S0_PS0_S3__param_1];
	ld.param.u64 	%rd15, [_Z14IndexScalarGPUIlEvPKT_S0_PS0_S3__param_2];
	ld.param.u64 	%rd16, [_Z14IndexScalarGPUIlEvPKT_S0_PS0_S3__param_3];
	cvta.to.global.u64 	%rd1, %rd16;
	cvta.to.global.u64 	%rd2, %rd15;
	mov.u32 	%r1, %ntid.x;
	mov.u32 	%r32, %ctaid.x;
	mov.u32 	%r33, %tid.x;
	mad.lo.s32 	%r43, %r1, %r32, %r33;
	cvt.u64.u32 	%rd17, %r43;
	setp.le.s64 	%p1, %rd14, %rd17;
	@%p1 bra 	$L__BB2_87;
	mov.u32 	%r34, %nctaid.x;
	mul.lo.s32 	%r3, %r34, %r1;
$L__BB2_2:
	ld.param.u64 	%rd194, [_Z14IndexScalarGPUIlEvPKT_S0_PS0_S3__param_0];
	shl.b32 	%r35, %r43, 3;
	cvta.to.global.u64 	%rd18, %rd194;
	mul.wide.u32 	%rd19, %r35, 8;
	add.s64 	%rd20, %rd18, %rd19;
	ld.global.u64 	%rd3, [%rd20];
	ld.global.u64 	%rd4, [%rd20+8];
	ld.global.u64 	%rd5, [%rd20+16];
	ld.global.u64 	%rd6, [%rd20+24];
	ld.global.u64 	%rd7, [%rd20+32];
	ld.global.u64 	%rd8, [%rd20+40];
	ld.global.u64 	%rd9, [%rd20+48];
	ld.global.u64 	%rd10, [%rd20+56];
	mul.lo.s32 	%r5, %r43, 36;
	mul.wide.u32 	%rd21, %r5, 8;
	add.s64 	%rd11, %rd2, %rd21;
	st.global.u64 	[%rd11], %rd3;
	add.s64 	%rd12, %rd1, %rd21;
	st.global.u64 	[%rd12], %rd3;
	setp.lt.s64 	%p2, %rd4, %rd3;
	@%p2 bra 	$L__BB2_4;
	st.global.u64 	[%rd11+8], %rd4;
	st.global.u64 	[%rd12+8], %rd3;
	bra.uni 	$L__BB2_5;
$L__BB2_4:
	st.global.u64 	[%rd11+8], %rd3;
	st.global.u64 	[%rd12+8], %rd4;
$L__BB2_5:
	setp.lt.s64 	%p3, %rd5, %rd3;
	@%p3 bra 	$L__BB2_7;
	st.global.u64 	[%rd11+16], %rd5;
	st.global.u64 	[%rd12+16], %rd3;
	bra.uni 	$L__BB2_8;
$L__BB2_7:
	st.global.u64 	[%rd11+16], %rd3;
	st.global.u64 	[%rd12+16], %rd5;
$L__BB2_8:
	setp.lt.s64 	%p4, %rd6, %rd3;
	@%p4 bra 	$L__BB2_10;
	st.global.u64 	[%rd11+24], %rd6;
	st.global.u64 	[%rd12+24], %rd3;
	bra.uni 	$L__BB2_11;
$L__BB2_10:
	st.global.u64 	[%rd11+24], %rd3;
	st.global.u64 	[%rd12+24], %rd6;
$L__BB2_11:
	add.s32 	%r6, %r5, 4;
	setp.lt.s64 	%p5, %rd7, %rd3;
	@%p5 bra 	$L__BB2_13;
	mul.wide.u32 	%rd22, %r6, 8;
	add.s64 	%rd23, %rd2, %rd22;
	st.global.u64 	[%rd23], %rd7;
	add.s64 	%rd24, %rd1, %rd22;
	st.global.u64 	[%rd24], %rd3;
	bra.uni 	$L__BB2_14;
$L__BB2_13:
	mul.wide.u32 	%rd25, %r6, 8;
	add.s64 	%rd26, %rd2, %rd25;
	st.global.u64 	[%rd26], %rd3;
	add.s64 	%rd27, %rd1, %rd25;
	st.global.u64 	[%rd27], %rd7;
$L__BB2_14:
	add.s32 	%r7, %r5, 5;
	setp.lt.s64 	%p6, %rd8, %rd3;
	@%p6 bra 	$L__BB2_16;
	mul.wide.u32 	%rd28, %r7, 8;
	add.s64 	%rd29, %rd2, %rd28;
	st.global.u64 	[%rd29], %rd8;
	add.s64 	%rd30, %rd1, %rd28;
	st.global.u64 	[%rd30], %rd3;
	bra.uni 	$L__BB2_17;
$L__BB2_16:
	mul.wide.u32 	%rd31, %r7, 8;
	add.s64 	%rd32, %rd2, %rd31;
	st.global.u64 	[%rd32], %rd3;
	add.s64 	%rd33, %rd1, %rd31;
	st.global.u64 	[%rd33], %rd8;
$L__BB2_17:
	add.s32 	%r8, %r5, 6;
	setp.lt.s64 	%p7, %rd9, %rd3;
	@%p7 bra 	$L__BB2_19;
	mul.wide.u32 	%rd34, %r8, 8;
	add.s64 	%rd35, %rd2, %rd34;
	st.global.u64 	[%rd35], %rd9;
	add.s64 	%rd36, %rd1, %rd34;
	st.global.u64 	[%rd36], %rd3;
	bra.uni 	$L__BB2_20;
$L__BB2_19:
	mul.wide.u32 	%rd37, %r8, 8;
	add.s64 	%rd38, %rd2, %rd37;
	st.global.u64 	[%rd38], %rd3;
	add.s64 	%rd39, %rd1, %rd37;
	st.global.u64 	[%rd39], %rd9;
$L__BB2_20:
	add.s32 	%r9, %r5, 7;
	setp.lt.s64 	%p8, %rd10, %rd3;
	@%p8 bra 	$L__BB2_22;
	mul.wide.u32 	%rd40, %r9, 8;
	add.s64 	%rd41, %rd2, %rd40;
	st.global.u64 	[%rd41], %rd10;
	add.s64 	%rd42, %rd1, %rd40;
	st.global.u64 	[%rd42], %rd3;
	bra.uni 	$L__BB2_23;
$L__BB2_22:
	mul.wide.u32 	%rd43, %r9, 8;
	add.s64 	%rd44, %rd2, %rd43;
	st.global.u64 	[%rd44], %rd3;
	add.s64 	%rd45, %rd1, %rd43;
	st.global.u64 	[%rd45], %rd10;
$L__BB2_23:
	add.s32 	%r36, %r5, 8;
	mul.wide.u32 	%rd46, %r36, 8;
	add.s64 	%rd47, %rd2, %rd46;
	st.global.u64 	[%rd47], %rd4;
	add.s64 	%rd48, %rd1, %rd46;
	st.global.u64 	[%rd48], %rd4;
	add.s32 	%r10, %r5, 9;
	setp.lt.s64 	%p9, %rd5, %rd4;
	@%p9 bra 	$L__BB2_25;
	mul.wide.u32 	%rd49, %r10, 8;
	add.s64 	%rd50, %rd2, %rd49;
	st.global.u64 	[%rd50], %rd5;
	add.s64 	%rd51, %rd1, %rd49;
	st.global.u64 	[%rd51], %rd4;
	bra.uni 	$L__BB2_26;
$L__BB2_25:
	mul.wide.u32 	%rd52, %r10, 8;
	add.s64 	%rd53, %rd2, %rd52;
	st.global.u64 	[%rd53], %rd4;
	add.s64 	%rd54, %rd1, %rd52;
	st.global.u64 	[%rd54], %rd5;
$L__BB2_26:
	add.s32 	%r11, %r5, 10;
	setp.lt.s64 	%p10, %rd6, %rd4;
	@%p10 bra 	$L__BB2_28;
	mul.wide.u32 	%rd55, %r11, 8;
	add.s64 	%rd56, %rd2, %rd55;
	st.global.u64 	[%rd56], %rd6;
	add.s64 	%rd57, %rd1, %rd55;
	st.global.u64 	[%rd57], %rd4;
	bra.uni 	$L__BB2_29;
$L__BB2_28:
	mul.wide.u32 	%rd58, %r11, 8;
	add.s64 	%rd59, %rd2, %rd58;
	st.global.u64 	[%rd59], %rd4;
	add.s64 	%rd60, %rd1, %rd58;
	st.global.u64 	[%rd60], %rd6;
$L__BB2_29:
	add.s32 	%r12, %r5, 11;
	setp.lt.s64 	%p11, %rd7, %rd4;
	@%p11 bra 	$L__BB2_31;
	mul.wide.u32 	%rd61, %r12, 8;
	add.s64 	%rd62, %rd2, %rd61;
	st.global.u64 	[%rd62], %rd7;
	add.s64 	%rd63, %rd1, %rd61;
	st.global.u64 	[%rd63], %rd4;
	bra.uni 	$L__BB2_32;
$L__BB2_31:
	mul.wide.u32 	%rd64, %r12, 8;
	add.s64 	%rd65, %rd2, %rd64;
	st.global.u64 	[%rd65], %rd4;
	add.s64 	%rd66, %rd1, %rd64;
	st.global.u64 	[%rd66], %rd7;
$L__BB2_32:
	add.s32 	%r13, %r5, 12;
	setp.lt.s64 	%p12, %rd8, %rd4;
	@%p12 bra 	$L__BB2_34;
	mul.wide.u32 	%rd67, %r13, 8;
	add.s64 	%rd68, %rd2, %rd67;
	st.global.u64 	[%rd68], %rd8;
	add.s64 	%rd69, %rd1, %rd67;
	st.global.u64 	[%rd69], %rd4;
	bra.uni 	$L__BB2_35;
$L__BB2_34:
	mul.wide.u32 	%rd70, %r13, 8;
	add.s64 	%rd71, %rd2, %rd70;
	st.global.u64 	[%rd71], %rd4;
	add.s64 	%rd72, %rd1, %rd70;
	st.global.u64 	[%rd72], %rd8;
$L__BB2_35:
	add.s32 	%r14, %r5, 13;
	setp.lt.s64 	%p13, %rd9, %rd4;
	@%p13 bra 	$L__BB2_37;
	mul.wide.u32 	%rd73, %r14, 8;
	add.s64 	%rd74, %rd2, %rd73;
	st.global.u64 	[%rd74], %rd9;
	add.s64 	%rd75, %rd1, %rd73;
	st.global.u64 	[%rd75], %rd4;
	bra.uni 	$L__BB2_38;
$L__BB2_37:
	mul.wide.u32 	%rd76, %r14, 8;
	add.s64 	%rd77, %rd2, %rd76;
	st.global.u64 	[%rd77], %rd4;
	add.s64 	%rd78, %rd1, %rd76;
	st.global.u64 	[%rd78], %rd9;
$L__BB2_38:
	add.s32 	%r15, %r5, 14;
	setp.lt.s64 	%p14, %rd10, %rd4;
	@%p14 bra 	$L__BB2_40;
	mul.wide.u32 	%rd79, %r15, 8;
	add.s64 	%rd80, %rd2, %rd79;
	st.global.u64 	[%rd80], %rd10;
	add.s64 	%rd81, %rd1, %rd79;
	st.global.u64 	[%rd81], %rd4;
	bra.uni 	$L__BB2_41;
$L__BB2_40:
	mul.wide.u32 	%rd82, %r15, 8;
	add.s64 	%rd83, %rd2, %rd82;
	st.global.u64 	[%rd83], %rd4;
	add.s64 	%rd84, %rd1, %rd82;
	st.global.u64 	[%rd84], %rd10;
$L__BB2_41:
	add.s32 	%r37, %r5, 15;
	mul.wide.u32 	%rd85, %r37, 8;
	add.s64 	%rd86, %rd2, %rd85;
	st.global.u64 	[%rd86], %rd5;
	add.s64 	%rd87, %rd1, %rd85;
	st.global.u64 	[%rd87], %rd5;
	add.s32 	%r16, %r5, 16;
	setp.lt.s64 	%p15, %rd6, %rd5;
	@%p15 bra 	$L__BB2_43;
	mul.wide.u32 	%rd88, %r16, 8;
	add.s64 	%rd89, %rd2, %rd88;
	st.global.u64 	[%rd89], %rd6;
	add.s64 	%rd90, %rd1, %rd88;
	st.global.u64 	[%rd90], %rd5;
	bra.uni 	$L__BB2_44;
$L__BB2_43:
	mul.wide.u32 	%rd91, %r16, 8;
	add.s64 	%rd92, %rd2, %rd91;
	st.global.u64 	[%rd92], %rd5;
	add.s64 	%rd93, %rd1, %rd91;
	st.global.u64 	[%rd93], %rd6;
$L__BB2_44:
	add.s32 	%r17, %r5, 17;
	setp.lt.s64 	%p16, %rd7, %rd5;
	@%p16 bra 	$L__BB2_46;
	mul.wide.u32 	%rd94, %r17, 8;
	add.s64 	%rd95, %rd2, %rd94;
	st.global.u64 	[%rd95], %rd7;
	add.s64 	%rd96, %rd1, %rd94;
	st.global.u64 	[%rd96], %rd5;
	bra.uni 	$L__BB2_47;
$L__BB2_46:
	mul.wide.u32 	%rd97, %r17, 8;
	add.s64 	%rd98, %rd2, %rd97;
	st.global.u64 	[%rd98], %rd5;
	add.s64 	%rd99, %rd1, %rd97;
	st.global.u64 	[%rd99], %rd7;
$L__BB2_47:
	add.s32 	%r18, %r5, 18;
	setp.lt.s64 	%p17, %rd8, %rd5;
	@%p17 bra 	$L__BB2_49;
	mul.wide.u32 	%rd100, %r18, 8;
	add.s64 	%rd101, %rd2, %rd100;
	st.global.u64 	[%rd101], %rd8;
	add.s64 	%rd102, %rd1, %rd100;
	st.global.u64 	[%rd102], %rd5;
	bra.uni 	$L__BB2_50;
$L__BB2_49:
	mul.wide.u32 	%rd103, %r18, 8;
	add.s64 	%rd104, %rd2, %rd103;
	st.global.u64 	[%rd104], %rd5;
	add.s64 	%rd105, %rd1, %rd103;
	st.global.u64 	[%rd105], %rd8;
$L__BB2_50:
	add.s32 	%r19, %r5, 19;
	setp.lt.s64 	%p18, %rd9, %rd5;
	@%p18 bra 	$L__BB2_52;
	mul.wide.u32 	%rd106, %r19, 8;
	add.s64 	%rd107, %rd2, %rd106;
	st.global.u64 	[%rd107], %rd9;
	add.s64 	%rd108, %rd1, %rd106;
	st.global.u64 	[%rd108], %rd5;
	bra.uni 	$L__BB2_53;
$L__BB2_52:
	mul.wide.u32 	%rd109, %r19, 8;
	add.s64 	%rd110, %rd2, %rd109;
	st.global.u64 	[%rd110], %rd5;
	add.s64 	%rd111, %rd1, %rd109;
	st.global.u64 	[%rd111], %rd9;
$L__BB2_53:
	add.s32 	%r20, %r5, 20;
	setp.lt.s64 	%p19, %rd10, %rd5;
	@%p19 bra 	$L__BB2_55;
	mul.wide.u32 	%rd112, %r20, 8;
	add.s64 	%rd113, %rd2, %rd112;
	st.global.u64 	[%rd113], %rd10;
	add.s64 	%rd114, %rd1, %rd112;
	st.global.u64 	[%rd114], %rd5;
	bra.uni 	$L__BB2_56;
$L__BB2_55:
	mul.wide.u32 	%rd115, %r20, 8;
	add.s64 	%rd116, %rd2, %rd115;
	st.global.u64 	[%rd116], %rd5;
	add.s64 	%rd117, %rd1, %rd115;
	st.global.u64 	[%rd117], %rd10;
$L__BB2_56:
	add.s32 	%r38, %r5, 21;
	mul.wide.u32 	%rd118, %r38, 8;
	add.s64 	%rd119, %rd2, %rd118;
	st.global.u64 	[%rd119], %rd6;
	add.s64 	%rd120, %rd1, %rd118;
	st.global.u64 	[%rd120], %rd6;
	add.s32 	%r21, %r5, 22;
	setp.lt.s64 	%p20, %rd7, %rd6;
	@%p20 bra 	$L__BB2_58;
	mul.wide.u32 	%rd121, %r21, 8;
	add.s64 	%rd122, %rd2, %rd121;
	st.global.u64 	[%rd122], %rd7;
	add.s64 	%rd123, %rd1, %rd121;
	st.global.u64 	[%rd123], %rd6;
	bra.uni 	$L__BB2_59;
$L__BB2_58:
	mul.wide.u32 	%rd124, %r21, 8;
	add.s64 	%rd125, %rd2, %rd124;
	st.global.u64 	[%rd125], %rd6;
	add.s64 	%rd126, %rd1, %rd124;
	st.global.u64 	[%rd126], %rd7;
$L__BB2_59:
	add.s32 	%r22, %r5, 23;
	setp.lt.s64 	%p21, %rd8, %rd6;
	@%p21 bra 	$L__BB2_61;
	mul.wide.u32 	%rd127, %r22, 8;
	add.s64 	%rd128, %rd2, %rd127;
	st.global.u64 	[%rd128], %rd8;
	add.s64 	%rd129, %rd1, %rd127;
	st.global.u64 	[%rd129], %rd6;
	bra.uni 	$L__BB2_62;
$L__BB2_61:
	mul.wide.u32 	%rd130, %r22, 8;
	add.s64 	%rd131, %rd2, %rd130;
	st.global.u64 	[%rd131], %rd6;
	add.s64 	%rd132, %rd1, %rd130;
	st.global.u64 	[%rd132], %rd8;
$L__BB2_62:
	add.s32 	%r23, %r5, 24;
	setp.lt.s64 	%p22, %rd9, %rd6;
	@%p22 bra 	$L__BB2_64;
	mul.wide.u32 	%rd133, %r23, 8;
	add.s64 	%rd134, %rd2, %rd133;
	st.global.u64 	[%rd134], %rd9;
	add.s64 	%rd135, %rd1, %rd133;
	st.global.u64 	[%rd135], %rd6;
	bra.uni 	$L__BB2_65;
$L__BB2_64:
	mul.wide.u32 	%rd136, %r23, 8;
	add.s64 	%rd137, %rd2, %rd136;
	st.global.u64 	[%rd137], %rd6;
	add.s64 	%rd138, %rd1, %rd136;
	st.global.u64 	[%rd138], %rd9;
$L__BB2_65:
	add.s32 	%r24, %r5, 25;
	setp.lt.s64 	%p23, %rd10, %rd6;
	@%p23 bra 	$L__BB2_67;
	mul.wide.u32 	%rd139, %r24, 8;
	add.s64 	%rd140, %rd2, %rd139;
	st.global.u64 	[%rd140], %rd10;
	add.s64 	%rd141, %rd1, %rd139;
	st.global.u64 	[%rd141], %rd6;
	bra.uni 	$L__BB2_68;
$L__BB2_67:
	mul.wide.u32 	%rd142, %r24, 8;
	add.s64 	%rd143, %rd2, %rd142;
	st.global.u64 	[%rd143], %rd6;
	add.s64 	%rd144, %rd1, %rd142;
	st.global.u64 	[%rd144], %rd10;
$L__BB2_68:
	add.s32 	%r39, %r5, 26;
	mul.wide.u32 	%rd145, %r39, 8;
	add.s64 	%rd146, %rd2, %rd145;
	st.global.u64 	[%rd146], %rd7;
	add.s64 	%rd147, %rd1, %rd145;
	st.global.u64 	[%rd147], %rd7;
	add.s32 	%r25, %r5, 27;
	setp.lt.s64 	%p24, %rd8, %rd7;
	@%p24 bra 	$L__BB2_70;
	mul.wide.u32 	%rd148, %r25, 8;
	add.s64 	%rd149, %rd2, %rd148;
	st.global.u64 	[%rd149], %rd8;
	add.s64 	%rd150, %rd1, %rd148;
	st.global.u64 	[%rd150], %rd7;
	bra.uni 	$L__BB2_71;
$L__BB2_70:
	mul.wide.u32 	%rd151, %r25, 8;
	add.s64 	%rd152, %rd2, %rd151;
	st.global.u64 	[%rd152], %rd7;
	add.s64 	%rd153, %rd1, %rd151;
	st.global.u64 	[%rd153], %rd8;
$L__BB2_71:
	add.s32 	%r26, %r5, 28;
	setp.lt.s64 	%p25, %rd9, %rd7;
	@%p25 bra 	$L__BB2_73;
	mul.wide.u32 	%rd154, %r26, 8;
	add.s64 	%rd155, %rd2, %rd154;
	st.global.u64 	[%rd155], %rd9;
	add.s64 	%rd156, %rd1, %rd154;
	st.global.u64 	[%rd156], %rd7;
	bra.uni 	$L__BB2_74;
$L__BB2_73:
	mul.wide.u32 	%rd157, %r26, 8;
	add.s64 	%rd158, %rd2, %rd157;
	st.global.u64 	[%rd158], %rd7;
	add.s64 	%rd159, %rd1, %rd157;
	st.global.u64 	[%rd159], %rd9;
$L__BB2_74:
	add.s32 	%r27, %r5, 29;
	setp.lt.s64 	%p26, %rd10, %rd7;
	@%p26 bra 	$L__BB2_76;
	mul.wide.u32 	%rd160, %r27, 8;
	add.s64 	%rd161, %rd2, %rd160;
	st.global.u64 	[%rd161], %rd10;
	add.s64 	%rd162, %rd1, %rd160;
	st.global.u64 	[%rd162], %rd7;
	bra.uni 	$L__BB2_77;
$L__BB2_76:
	mul.wide.u32 	%rd163, %r27, 8;
	add.s64 	%rd164, %rd2, %rd163;
	st.global.u64 	[%rd164], %rd7;
	add.s64 	%rd165, %rd1, %rd163;
	st.global.u64 	[%rd165], %rd10;
$L__BB2_77:
	add.s32 	%r40, %r5, 30;
	mul.wide.u32 	%rd166, %r40, 8;
	add.s64 	%rd167, %rd2, %rd166;
	st.global.u64 	[%rd167], %rd8;
	add.s64 	%rd168, %rd1, %rd166;
	st.global.u64 	[%rd168], %rd8;
	add.s32 	%r28, %r5, 31;
	setp.lt.s64 	%p27, %rd9, %rd8;
	@%p27 bra 	$L__BB2_79;
	mul.wide.u32 	%rd169, %r28, 8;
	add.s64 	%rd170, %rd2, %rd169;
	st.global.u64 	[%rd170], %rd9;
	add.s64 	%rd171, %rd1, %rd169;
	st.global.u64 	[%rd171], %rd8;
	bra.uni 	$L__BB2_80;
$L__BB2_79:
	mul.wide.u32 	%rd172, %r28, 8;
	add.s64 	%rd173, %rd2, %rd172;
	st.global.u64 	[%rd173], %rd8;
	add.s64 	%rd174, %rd1, %rd172;
	st.global.u64 	[%rd174], %rd9;
$L__BB2_80:
	add.s32 	%r29, %r5, 32;
	setp.lt.s64 	%p28, %rd10, %rd8;
	@%p28 bra 	$L__BB2_82;
	mul.wide.u32 	%rd175, %r29, 8;
	add.s64 	%rd176, %rd2, %rd175;
	st.global.u64 	[%rd176], %rd10;
	add.s64 	%rd177, %rd1, %rd175;
	st.global.u64 	[%rd177], %rd8;
	bra.uni 	$L__BB2_83;
$L__BB2_82:
	mul.wide.u32 	%rd178, %r29, 8;
	add.s64 	%rd179, %rd2, %rd178;
	st.global.u64 	[%rd179], %rd8;
	add.s64 	%rd180, %rd1, %rd178;
	st.global.u64 	[%rd180], %rd10;
$L__BB2_83:
	add.s32 	%r41, %r5, 33;
	mul.wide.u32 	%rd181, %r41, 8;
	add.s64 	%rd182, %rd2, %rd181;
	st.global.u64 	[%rd182], %rd9;
	add.s64 	%rd183, %rd1, %rd181;
	st.global.u64 	[%rd183], %rd9;
	add.s32 	%r30, %r5, 34;
	setp.lt.s64 	%p29, %rd10, %rd9;
	@%p29 bra 	$L__BB2_85;
	mul.wide.u32 	%rd184, %r30, 8;
	add.s64 	%rd185, %rd2, %rd184;
	st.global.u64 	[%rd185], %rd10;
	add.s64 	%rd186, %rd1, %rd184;
	st.global.u64 	[%rd186], %rd9;
	bra.uni 	$L__BB2_86;
$L__BB2_85:
	mul.wide.u32 	%rd187, %r30, 8;
	add.s64 	%rd188, %rd2, %rd187;
	st.global.u64 	[%rd188], %rd9;
	add.s64 	%rd189, %rd1, %rd187;
	st.global.u64 	[%rd189], %rd10;
$L__BB2_86:
	add.s32 	%r42, %r5, 35;
	mul.wide.u32 	%rd190, %r42, 8;
	add.s64 	%rd191, %rd2, %rd190;
	st.global.u64 	[%rd191], %rd10;
	add.s64 	%rd192, %rd1, %rd190;
	st.global.u64 	[%rd192], %rd10;
	add.s32 	%r43, %r43, %r3;
	cvt.u64.u32 	%rd193, %r43;
	setp.gt.u64 	%p30, %rd14, %rd193;
	@%p30 bra 	$L__BB2_2;
$L__BB2_87:
	ret;

}
	// .globl	_Z14IndexScalarGPUImEvPKT_S0_PS0_S3_
.visible .entry _Z14IndexScalarGPUImEvPKT_S0_PS0_S3_(
	.param .u64 .ptr .align 1 _Z14IndexScalarGPUImEvPKT_S0_PS0_S3__param_0,
	.param .u64 _Z14IndexScalarGPUImEvPKT_S0_PS0_S3__param_1,
	.param .u64 .ptr .align 1 _Z14IndexScalarGPUImEvPKT_S0_PS0_S3__param_2,
	.param .u64 .ptr .align 1 _Z14IndexScalarGPUImEvPKT_S0_PS0_S3__param_3
)
{
	.reg .pred 	%p<31>;
	.reg .b32 	%r<44>;
	.reg .b64 	%rd<195>;

	ld.param.u64 	%rd14, [_Z14IndexScalarGPUImEvPKT_S0_PS0_S3__param_1];
	ld.param.u64 	%rd15, [_Z14IndexScalarGPUImEvPKT_S0_PS0_S3__param_2];
	ld.param.u64 	%rd16, [_Z14IndexScalarGPUImEvPKT_S0_PS0_S3__param_3];
	cvta.to.global.u64 	%rd1, %rd16;
	cvta.to.global.u64 	%rd2, %rd15;
	mov.u32 	%r1, %ntid.x;
	mov.u32 	%r32, %ctaid.x;
	mov.u32 	%r33, %tid.x;
	mad.lo.s32 	%r43, %r1, %r32, %r33;
	cvt.u64.u32 	%rd17, %r43;
	setp.le.u64 	%p1, %rd14, %rd17;
	@%p1 bra 	$L__BB3_87;
	mov.u32 	%r34, %nctaid.x;
	mul.lo.s32 	%r3, %r34, %r1;
$L__BB3_2:
	ld.param.u64 	%rd194, [_Z14IndexScalarGPUImEvPKT_S0_PS0_S3__param_0];
	shl.b32 	%r35, %r43, 3;
	cvta.to.global.u64 	%rd18, %rd194;
	mul.wide.u32 	%rd19, %r35, 8;
	add.s64 	%rd20, %rd18, %rd19;
	ld.global.u64 	%rd3, [%rd20];
	ld.global.u64 	%rd4, [%rd20+8];
	ld.global.u64 	%rd5, [%rd20+16];
	ld.global.u64 	%rd6, [%rd20+24];
	ld.global.u64 	%rd7, [%rd20+32];
	ld.global.u64 	%rd8, [%rd20+40];
	ld.global.u64 	%rd9, [%rd20+48];
	ld.global.u64 	%rd10, [%rd20+56];
	mul.lo.s32 	%r5, %r43, 36;
	mul.wide.u32 	%rd21, %r5, 8;
	add.s64 	%rd11, %rd2, %rd21;
	st.global.u64 	[%rd11], %rd3;
	add.s64 	%rd12, %rd1, %rd21;
	st.global.u64 	[%rd12], %rd3;
	setp.lt.u64 	%p2, %rd4, %rd3;
	@%p2 bra 	$L__BB3_4;
	st.global.u64 	[%rd11+8], %rd4;
	st.global.u64 	[%rd12+8], %rd3;
	bra.uni 	$L__BB3_5;
$L__BB3_4:
	st.global.u64 	[%rd11+8], %rd3;
	st.global.u64 	[%rd12+8], %rd4;
$L__BB3_5:
	setp.lt.u64 	%p3, %rd5, %rd3;
	@%p3 bra 	$L__BB3_7;
	st.global.u64 	[%rd11+16], %rd5;
	st.global.u64 	[%rd12+16], %rd3;
	bra.uni 	$L__BB3_8;
$L__BB3_7:
	st.global.u64 	[%rd11+16], %rd3;
	st.global.u64 	[%rd12+16], %rd5;
$L__BB3_8:
	setp.lt.u64 	%p4, %rd6, %rd3;
	@%p4 bra 	$L__BB3_10;
	st.global.u64 	[%rd11+24], %rd6;
	st.global.u64 	[%rd12+24], %rd3;
	bra.uni 	$L__BB3_11;
$L__BB3_10:
	st.global.u64 	[%rd11+24], %rd3;
	st.global.u64 	[%rd12+24], %rd6;
$L__BB3_11:
	add.s32 	%r6, %r5, 4;
	setp.lt.u64 	%p5, %rd7, %rd3;
	@%p5 bra 	$L__BB3_13;
	mul.wide.u32 	%rd22, %r6, 8;
	add.s64 	%rd23, %rd2, %rd22;
	st.global.u64 	[%rd23], %rd7;
	add.s64 	%rd24, %rd1, %rd22;
	st.global.u64 	[%rd24], %rd3;
	bra.uni 	$L__BB3_14;
$L__BB3_13:
	mul.wide.u32 	%rd25, %r6, 8;
	add.s64 	%rd26, %rd2, %rd25;
	st.global.u64 	[%rd26], %rd3;
	add.s64 	%rd27, %rd1, %rd25;
	st.global.u64 	[%rd27], %rd7;
$L__BB3_14:
	add.s32 	%r7, %r5, 5;
	setp.lt.u64 	%p6, %rd8, %rd3;
	@%p6 bra 	$L__BB3_16;
	mul.wide.u32 	%rd28, %r7, 8;
	add.s64 	%rd29, %rd2, %rd28;
	st.global.u64 	[%rd29], %rd8;
	add.s64 	%rd30, %rd1, %rd28;
	st.global.u64 	[%rd30], %rd3;
	bra.uni 	$L__BB3_17;
$L__BB3_16:
	mul.wide.u32 	%rd31, %r7, 8;
	add.s64 	%rd32, %rd2, %rd31;
	st.global.u64 	[%rd32], %rd3;
	add.s64 	%rd33, %rd1, %rd31;
	st.global.u64 	[%rd33], %rd8;
$L__BB3_17:
	add.s32 	%r8, %r5, 6;
	setp.lt.u64 	%p7, %rd9, %rd3;
	@%p7 bra 	$L__BB3_19;
	mul.wide.u32 	%rd34, %r8, 8;
	add.s64 	%rd35, %rd2, %rd34;
	st.global.u64 	[%rd35], %rd9;
	add.s64 	%rd36, %rd1, %rd34;
	st.global.u64 	[%rd36], %rd3;
	bra.uni 	$L__BB3_20;
$L__BB3_19:
	mul.wide.u32 	%rd37, %r8, 8;
	add.s64 	%rd38, %rd2, %rd37;
	st.global.u64 	[%rd38], %rd3;
	add.s64 	%rd39, %rd1, %rd37;
	st.global.u64 	[%rd39], %rd9;
$L__BB3_20:
	add.s32 	%r9, %r5, 7;
	setp.lt.u64 	%p8, %rd10, %rd3;
	@%p8 bra 	$L__BB3_22;
	mul.wide.u32 	%rd40, %r9, 8;
	add.s64 	%rd41, %rd2, %rd40;
	st.global.u64 	[%rd41], %rd10;
	add.s64 	%rd42, %rd1, %rd40;
	st.global.u64 	[%rd42], %rd3;
	bra.uni 	$L__BB3_23;
$L__BB3_22:
	mul.wide.u32 	%rd43, %r9, 8;
	add.s64 	%rd44, %rd2, %rd43;
	st.global.u64 	[%rd44], %rd3;
	add.s64 	%rd45, %rd1, %rd43;
	st.global.u64 	[%rd45], %rd10;
$L__BB3_23:
	add.s32 	%r36, %r5, 8;
	mul.wide.u32 	%rd46, %r36, 8;
	add.s64 	%rd47, %rd2, %rd46;
	st.global.u64 	[%rd47], %rd4;
	add.s64 	%rd48, %rd1, %rd46;
	st.global.u64 	[%rd48], %rd4;
	add.s32 	%r10, %r5, 9;
	setp.lt.u64 	%p9, %rd5, %rd4;
	@%p9 bra 	$L__BB3_25;
	mul.wide.u32 	%rd49, %r10, 8;
	add.s64 	%rd50, %rd2, %rd49;
	st.global.u64 	[%rd50], %rd5;
	add.s64 	%rd51, %rd1, %rd49;
	st.global.u64 	[%rd51], %rd4;
	bra.uni 	$L__BB3_26;
$L__BB3_25:
	mul.wide.u32 	%rd52, %r10, 8;
	add.s64 	%rd53, %rd2, %rd52;
	st.global.u64 	[%rd53], %rd4;
	add.s64 	%rd54, %rd1, %rd52;
	st.global.u64 	[%rd54], %rd5;
$L__BB3_26:
	add.s32 	%r11, %r5, 10;
	setp.lt.u64 	%p10, %rd6, %rd4;
	@%p10 bra 	$L__BB3_28;
	mul.wide.u32 	%rd55, %r11, 8;
	add.s64 	%rd56, %rd2, %rd55;
	st.global.u64 	[%rd56], %rd6;
	add.s64 	%rd57, %rd1, %rd55;
	st.global.u64 	[%rd57], %rd4;
	bra.uni 	$L__BB3_29;
$L__BB3_28:
	mul.wide.u32 	%rd58, %r11, 8;
	add.s64 	%rd59, %rd2, %rd58;
	st.global.u64 	[%rd59], %rd4;
	add.s64 	%rd60, %rd1, %rd58;
	st.global.u64 	[%rd60], %rd6;
$L__BB3_29:
	add.s32 	%r12, %r5, 11;
	setp.lt.u64 	%p11, %rd7, %rd4;
	@%p11 bra 	$L__BB3_31;
	mul.wide.u32 	%rd61, %r12, 8;
	add.s64 	%rd62, %rd2, %rd61;
	st.global.u64 	[%rd62], %rd7;
	add.s64 	%rd63, %rd1, %rd61;
	st.global.u64 	[%rd63], %rd4;
	bra.uni 	$L__BB3_32;
$L__BB3_31:
	mul.wide.u32 	%rd64, %r12, 8;
	add.s64 	%rd65, %rd2, %rd64;
	st.global.u64 	[%rd65], %rd4;
	add.s64 	%rd66, %rd1, %rd64;
	st.global.u64 	[%rd66], %rd7;
$L__BB3_32:
	add.s32 	%r13, %r5, 12;
	setp.lt.u64 	%p12, %rd8, %rd4;
	@%p12 bra 	$L__BB3_34;
	mul.wide.u32 	%rd67, %r13, 8;
	add.s64 	%rd68, %rd2, %rd67;
	st.global.u64 	[%rd68], %rd8;
	add.s64 	%rd69, %rd1, %rd67;
	st.global.u64 	[%rd69], %rd4;
	bra.uni 	$L__BB3_35;
$L__BB3_34:
	mul.wide.u32 	%rd70, %r13, 8;
	add.s64 	%rd71, %rd2, %rd70;
	st.global.u64 	[%rd71], %rd4;
	add.s64 	%rd72, %rd1, %rd70;
	st.global.u64 	[%rd72], %rd8;
$L__BB3_35:
	add.s32 	%r14, %r5, 13;
	setp.lt.u64 	%p13, %rd9, %rd4;
	@%p13 bra 	$L__BB3_37;
	mul.wide.u32 	%rd73, %r14, 8;
	add.s64 	%rd74, %rd2, %rd73;
	st.global.u64 	[%rd74], %rd9;
	add.s64 	%rd75, %rd1, %rd73;
	st.global.u64 	[%rd75], %rd4;
	bra.uni 	$L__BB3_38;
$L__BB3_37:
	mul.wide.u32 	%rd76, %r14, 8;
	add.s64 	%rd77, %rd2, %rd76;
	st.global.u64 	[%rd77], %rd4;
	add.s64 	%rd78, %rd1, %rd76;
	st.global.u64 	[%rd78], %rd9;
$L__BB3_38:
	add.s32 	%r15, %r5, 14;
	setp.lt.u64 	%p14, %rd10, %rd4;
	@%p14 bra 	$L__BB3_40;
	mul.wide.u32 	%rd79, %r15, 8;
	add.s64 	%rd80, %rd2, %rd79;
	st.global.u64 	[%rd80], %rd10;
	add.s64 	%rd81, %rd1, %rd79;
	st.global.u64 	[%rd81], %rd4;
	bra.uni 	$L__BB3_41;
$L__BB3_40:
	mul.wide.u32 	%rd82, %r15, 8;
	add.s64 	%rd83, %rd2, %rd82;
	st.global.u64 	[%rd83], %rd4;
	add.s64 	%rd84, %rd1, %rd82;
	st.global.u64 	[%rd84], %rd10;
$L__BB3_41:
	add.s32 	%r37, %r5, 15;
	mul.wide.u32 	%rd85, %r37, 8;
	add.s64 	%rd86, %rd2, %rd85;
	st.global.u64 	[%rd86], %rd5;
	add.s64 	%rd87, %rd1, %rd85;
	st.global.u64 	[%rd87], %rd5;
	add.s32 	%r16, %r5, 16;
	setp.lt.u64 	%p15, %rd6, %rd5;
	@%p15 bra 	$L__BB3_43;
	mul.wide.u32 	%rd88, %r16, 8;
	add.s64 	%rd89, %rd2, %rd88;
	st.global.u64 	[%rd89], %rd6;
	add.s64 	%rd90, %rd1, %rd88;
	st.global.u64 	[%rd90], %rd5;
	bra.uni 	$L__BB3_44;
$L__BB3_43:
	mul.wide.u32 	%rd91, %r16, 8;
	add.s64 	%rd92, %rd2, %rd91;
	st.global.u64 	[%rd92], %rd5;
	add.s64 	%rd93, %rd1, %rd91;
	st.global.u64 	[%rd93], %rd6;
$L__BB3_44:
	add.s32 	%r17, %r5, 17;
	setp.lt.u64 	%p16, %rd7, %rd5;
	@%p16 bra 	$L__BB3_46;
	mul.wide.u32 	%rd94, %r17, 8;
	add.s64 	%rd95, %rd2, %rd94;
	st.global.u64 	[%rd95], %rd7;
	add.s64 	%rd96, %rd1, %rd94;
	st.global.u64 	[%rd96], %rd5;
	bra.uni 	$L__BB3_47;
$L__BB3_46:
	mul.wide.u32 	%rd97, %r17, 8;
	add.s64 	%rd98, %rd2, %rd97;
	st.global.u64 	[%rd98], %rd5;
	add.s64 	%rd99, %rd1, %rd97;
	st.global.u64 	[%rd99], %rd7;
$L__BB3_47:
	add.s32 	%r18, %r5, 18;
	setp.lt.u64 	%p17, %rd8, %rd5;
	@%p17 bra 	$L__BB3_49;
	mul.wide.u32 	%rd100, %r18, 8;
	add.s64 	%rd101, %rd2, %rd100;
	st.global.u64 	[%rd101], %rd8;
	add.s64 	%rd102, %rd1, %rd100;
	st.global.u64 	[%rd102], %rd5;
	bra.uni 	$L__BB3_50;
$L__BB3_49:
	mul.wide.u32 	%rd103, %r18, 8;
	add.s64 	%rd104, %rd2, %rd103;
	st.global.u64 	[%rd104], %rd5;
	add.s64 	%rd105, %rd1, %rd103;
	st.global.u64 	[%rd105], %rd8;
$L__BB3_50:
	add.s32 	%r19, %r5, 19;
	setp.lt.u64 	%p18, %rd9, %rd5;
	@%p18 bra 	$L__BB3_52;
	mul.wide.u32 	%rd106, %r19, 8;
	add.s64 	%rd107, %rd2, %rd106;
	st.global.u64 	[%rd107], %rd9;
	add.s64 	%rd108, %rd1, %rd106;
	st.global.u64 	[%rd108], %rd5;
	bra.uni 	$L__BB3_53;
$L__BB3_52:
	mul.wide.u32 	%rd109, %r19, 8;
	add.s64 	%rd110, %rd2, %rd109;
	st.global.u64 	[%rd110], %rd5;
	add.s64 	%rd111, %rd1, %rd109;
	st.global.u64 	[%rd111], %rd9;
$L__BB3_53:
	add.s32 	%r20, %r5, 20;
	setp.lt.u64 	%p19, %rd10, %rd5;
	@%p19 bra 	$L__BB3_55;
	mul.wide.u32 	%rd112, %r20, 8;
	add.s64 	%rd113, %rd2, %rd112;
	st.global.u64 	[%rd113], %rd10;
	add.s64 	%rd114, %rd1, %rd112;
	st.global.u64 	[%rd114], %rd5;
	bra.uni 	$L__BB3_56;
$L__BB3_55:
	mul.wide.u32 	%rd115, %r20, 8;
	add.s64 	%rd116, %rd2, %rd115;
	st.global.u64 	[%rd116], %rd5;
	add.s64 	%rd117, %rd1, %rd115;
	st.global.u64 	[%rd117], %rd10;
$L__BB3_56:
	add.s32 	%r38, %r5, 21;
	mul.wide.u32 	%rd118, %r38, 8;
	add.s64 	%rd119, %rd2, %rd118;
	st.global.u64 	[%rd119], %rd6;
	add.s64 	%rd120, %rd1, %rd118;
	st.global.u64 	[%rd120], %rd6;
	add.s32 	%r21, %r5, 22;
	setp.lt.u64 	%p20, %rd7, %rd6;
	@%p20 bra 	$L__BB3_58;
	mul.wide.u32 	%rd121, %r21, 8;
	add.s64 	%rd122, %rd2, %rd121;
	st.global.u64 	[%rd122], %rd7;
	add.s64 	%rd123, %rd1, %rd121;
	st.global.u64 	[%rd123], %rd6;
	bra.uni 	$L__BB3_59;
$L__BB3_58:
	mul.wide.u32 	%rd124, %r21, 8;
	add.s64 	%rd125, %rd2, %rd124;
	st.global.u64 	[%rd125], %rd6;
	add.s64 	%rd126, %rd1, %rd124;
	st.global.u64 	[%rd126], %rd7;
$L__BB3_59:
	add.s32 	%r22, %r5, 23;
	setp.lt.u64 	%p21, %rd8, %rd6;
	@%p21 bra 	$L__BB3_61;
	mul.wide.u32 	%rd127, %r22, 8;
	add.s64 	%rd128, %rd2, %rd127;
	st.global.u64 	[%rd128], %rd8;
	add.s64 	%rd129, %rd1, %rd127;
	st.global.u64 	[%rd129], %rd6;
	bra.uni 	$L__BB3_62;
$L__BB3_61:
	mul.wide.u32 	%rd130, %r22, 8;
	add.s64 	%rd131, %rd2, %rd130;
	st.global.u64 	[%rd131], %rd6;
	add.s64 	%rd132, %rd1, %rd130;
	st.global.u64 	[%rd132], %rd8;
$L__BB3_62:
	add.s32 	%r23, %r5, 24;
	setp.lt.u64 	%p22, %rd9, %rd6;
	@%p22 bra 	$L__BB3_64;
	mul.wide.u32 	%rd133, %r23, 8;
	add.s64 	%rd134, %rd2, %rd133;
	st.global.u64 	[%rd134], %rd9;
	add.s64 	%rd135, %rd1, %rd133;
	st.global.u64 	[%rd135], %rd6;
	bra.uni 	$L__BB3_65;
$L__BB3_64:
	mul.wide.u32 	%rd136, %r23, 8;
	add.s64 	%rd137, %rd2, %rd136;
	st.global.u64 	[%rd137], %rd6;
	add.s64 	%rd138, %rd1, %rd136;
	st.global.u64 	[%rd138], %rd9;
$L__BB3_65:
	add.s32 	%r24, %r5, 25;
	setp.lt.u64 	%p23, %rd10, %rd6;
	@%p23 bra 	$L__BB3_67;
	mul.wide.u32 	%rd139, %r24, 8;
	add.s64 	%rd140, %rd2, %rd139;
	st.global.u64 	[%rd140], %rd10;
	add.s64 	%rd141, %rd1, %rd139;
	st.global.u64 	[%rd141], %rd6;
	bra.uni 	$L__BB3_68;
$L__BB3_67:
	mul.wide.u32 	%rd142, %r24, 8;
	add.s64 	%rd143, %rd2, %rd142;
	st.global.u64 	[%rd143], %rd6;
	add.s64 	%rd144, %rd1, %rd142;
	st.global.u64 	[%rd144], %rd10;
$L__BB3_68:
	add.s32 	%r39, %r5, 26;
	mul.wide.u32 	%rd145, %r39, 8;
	add.s64 	%rd146, %rd2, %rd145;
	st.global.u64 	[%rd146], %rd7;
	add.s64 	%rd147, %rd1, %rd145;
	st.global.u64 	[%rd147], %rd7;
	add.s32 	%r25, %r5, 27;
	setp.lt.u64 	%p24, %rd8, %rd7;
	@%p24 bra 	$L__BB3_70;
	mul.wide.u32 	%rd148, %r25, 8;
	add.s64 	%rd149, %rd2, %rd148;
	st.global.u64 	[%rd149], %rd8;
	add.s64 	%rd150, %rd1, %rd148;
	st.global.u64 	[%rd150], %rd7;
	bra.uni 	$L__BB3_71;
$L__BB3_70:
	mul.wide.u32 	%rd151, %r25, 8;
	add.s64 	%rd152, %rd2, %rd151;
	st.global.u64 	[%rd152], %rd7;
	add.s64 	%rd153, %rd1, %rd151;
	st.global.u64 	[%rd153], %rd8;
$L__BB3_71:
	add.s32 	%r26, %r5, 28;
	setp.lt.u64 	%p25, %rd9, %rd7;
	@%p25 bra 	$L__BB3_73;
	mul.wide.u32 	%rd154, %r26, 8;
	add.s64 	%rd155, %rd2, %rd154;
	st.global.u64 	[%rd155], %rd9;
	add.s64 	%rd156, %rd1, %rd154;
	st.global.u64 	[%rd156], %rd7;
	bra.uni 	$L__BB3_74;
$L__BB3_73:
	mul.wide.u32 	%rd157, %r26, 8;
	add.s64 	%rd158, %rd2, %rd157;
	st.global.u64 	[%rd158], %rd7;
	add.s64 	%rd159, %rd1, %rd157;
	st.global.u64 	[%rd159], %rd9;
$L__BB3_74:
	add.s32 	%r27, %r5, 29;
	setp.lt.u64 	%p26, %rd10, %rd7;
	@%p26 bra 	$L__BB3_76;
	mul.wide.u32 	%rd160, %r27, 8;
	add.s64 	%rd161, %rd2, %rd160;
	st.global.u64 	[%rd161], %rd10;
	add.s64 	%rd162, %rd1, %rd160;
	st.global.u64 	[%rd162], %rd7;
	bra.uni 	$L__BB3_77;
$L__BB3_76:
	mul.wide.u32 	%rd163, %r27, 8;
	add.s64 	%rd164, %rd2, %rd163;
	st.global.u64 	[%rd164], %rd7;
	add.s64 	%rd165, %rd1, %rd163;
	st.global.u64 	[%rd165], %rd10;
$L__BB3_77:
	add.s32 	%r40, %r5, 30;
	mul.wide.u32 	%rd166, %r40, 8;
	add.s64 	%rd167, %rd2, %rd166;
	st.global.u64 	[%rd167], %rd8;
	add.s64 	%rd168, %rd1, %rd166;
	st.global.u64 	[%rd168], %rd8;
	add.s32 	%r28, %r5, 31;
	setp.lt.u64 	%p27, %rd9, %rd8;
	@%p27 bra 	$L__BB3_79;
	mul.wide.u32 	%rd169, %r28, 8;
	add.s64 	%rd170, %rd2, %rd169;
	st.global.u64 	[%rd170], %rd9;
	add.s64 	%rd171, %rd1, %rd169;
	st.global.u64 	[%rd171], %rd8;
	bra.uni 	$L__BB3_80;
$L__BB3_79:
	mul.wide.u32 	%rd172, %r28, 8;
	add.s64 	%rd173, %rd2, %rd172;
	st.global.u64 	[%rd173], %rd8;
	add.s64 	%rd174, %rd1, %rd172;
	st.global.u64 	[%rd174], %rd9;
$L__BB3_80:
	add.s32 	%r29, %r5, 32;
	setp.lt.u64 	%p28, %rd10, %rd8;
	@%p28 bra 	$L__BB3_82;
	mul.wide.u32 	%rd175, %r29, 8;
	add.s64 	%rd176, %rd2, %rd175;
	st.global.u64 	[%rd176], %rd10;
	add.s64 	%rd177, %rd1, %rd175;
	st.global.u64 	[%rd177], %rd8;
	bra.uni 	$L__BB3_83;
$L__BB3_82:
	mul.wide.u32 	%rd178, %r29, 8;
	add.s64 	%rd179, %rd2, %rd178;
	st.global.u64 	[%rd179], %rd8;
	add.s64 	%rd180, %rd1, %rd178;
	st.global.u64 	[%rd180], %rd10;
$L__BB3_83:
	add.s32 	%r41, %r5, 33;
	mul.wide.u32 	%rd181, %r41, 8;
	add.s64 	%rd182, %rd2, %rd181;
	st.global.u64 	[%rd182], %rd9;
	add.s64 	%rd183, %rd1, %rd181;
	st.global.u64 	[%rd183], %rd9;
	add.s32 	%r30, %r5, 34;
	setp.lt.u64 	%p29, %rd10, %rd9;
	@%p29 bra 	$L__BB3_85;
	mul.wide.u32 	%rd184, %r30, 8;
	add.s64 	%rd185, %rd2, %rd184;
	st.global.u64 	[%rd185], %rd10;
	add.s64 	%rd186, %rd1, %rd184;
	st.global.u64 	[%rd186], %rd9;
	bra.uni 	$L__BB3_86;
$L__BB3_85:
	mul.wide.u32 	%rd187, %r30, 8;
	add.s64 	%rd188, %rd2, %rd187;
	st.global.u64 	[%rd188], %rd9;
	add.s64 	%rd189, %rd1, %rd187;
	st.global.u64 	[%rd189], %rd10;
$L__BB3_86:
	add.s32 	%r42, %r5, 35;
	mul.wide.u32 	%rd190, %r42, 8;
	add.s64 	%rd191, %rd2, %rd190;
	st.global.u64 	[%rd191], %rd10;
	add.s64 	%rd192, %rd1, %rd190;
	st.global.u64 	[%rd192], %rd10;
	add.s32 	%r43, %r43, %r3;
	cvt.u64.u32 	%rd193, %r43;
	setp.gt.u64 	%p30, %rd14, %rd193;
	@%p30 bra 	$L__BB3_2;
$L__BB3_87:
	ret;

}
	// .globl	_Z14IndexScalarGPUIdEvPKT_S0_PS0_S3_
.visible .entry _Z14IndexScalarGPUIdEvPKT_S0_PS0_S3_(
	.param .u64 .ptr .align 1 _Z14IndexScalarGPUIdEvPKT_S0_PS0_S3__param_0,
	.param .f64 _Z14IndexScalarGPUIdEvPKT_S0_PS0_S3__param_1,
	.param .u64 .ptr .align 1 _Z14IndexScalarGPUIdEvPKT_S0_PS0_S3__param_2,
	.param .u64 .ptr .align 1 _Z14IndexScalarGPUIdEvPKT_S0_PS0_S3__param_3
)
{
	.reg .pred 	%p<39>;
	.reg .b32 	%r<44>;
	.reg .b64 	%rd<211>;
	.reg .b64 	%fd<12>;

	ld.param.f64 	%fd9, [_Z14IndexScalarGPUIdEvPKT_S0_PS0_S3__param_1];
	ld.param.u64 	%rd6, [_Z14IndexScalarGPUIdEvPKT_S0_PS0_S3__param_2];
	ld.param.u64 	%rd7, [_Z14IndexScalarGPUIdEvPKT_S0_PS0_S3__param_3];
	cvta.to.global.u64 	%rd1, %rd7;
	cvta.to.global.u64 	%rd2, %rd6;
	mov.u32 	%r1, %ntid.x;
	mov.u32 	%r39, %ctaid.x;
	mov.u32 	%r40, %tid.x;
	mad.lo.s32 	%r43, %r1, %r39, %r40;
	cvt.rn.f64.u32 	%fd10, %r43;
	setp.leu.f64 	%p1, %fd9, %fd10;
	@%p1 bra 	$L__BB4_111;
	mov.u32 	%r41, %nctaid.x;
	mul.lo.s32 	%r3, %r41, %r1;
$L__BB4_2:
	ld.param.u64 	%rd210, [_Z14IndexScalarGPUIdEvPKT_S0_PS0_S3__param_0];
	shl.b32 	%r42, %r43, 3;
	cvta.to.global.u64 	%rd8, %rd210;
	mul.wide.u32 	%rd9, %r42, 8;
	add.s64 	%rd10, %rd8, %rd9;
	ld.global.f64 	%fd1, [%rd10];
	ld.global.f64 	%fd2, [%rd10+8];
	ld.global.f64 	%fd3, [%rd10+16];
	ld.global.f64 	%fd4, [%rd10+24];
	ld.global.f64 	%fd5, [%rd10+32];
	ld.global.f64 	%fd6, [%rd10+40];
	ld.global.f64 	%fd7, [%rd10+48];
	ld.global.f64 	%fd8, [%rd10+56];
	mul.lo.s32 	%r5, %r43, 36;
	setp.nan.f64 	%p2, %fd1, %fd1;
	@%p2 bra 	$L__BB4_4;
	mul.wide.u32 	%rd11, %r5, 8;
	add.s64 	%rd12, %rd2, %rd11;
	st.global.f64 	[%rd12], %fd1;
	add.s64 	%rd13, %rd1, %rd11;
	st.global.f64 	[%rd13], %fd1;
	bra.uni 	$L__BB4_5;
$L__BB4_4:
	mul.wide.u32 	%rd14, %r5, 8;
	add.s64 	%rd15, %rd2, %rd14;
	st.global.f64 	[%rd15], %fd1;
	add.s64 	%rd16, %rd1, %rd14;
	st.global.f64 	[%rd16], %fd1;
$L__BB4_5:
	setp.ltu.f64 	%p3, %fd2, %fd1;
	mul.wide.u32 	%rd17, %r5, 8;
	add.s64 	%rd3, %rd2, %rd17;
	add.s64 	%rd4, %rd1, %rd17;
	@%p3 bra 	$L__BB4_7;
	st.global.f64 	[%rd3+8], %fd2;
	st.global.f64 	[%rd4+8], %fd1;
	bra.uni 	$L__BB4_8;
$L__BB4_7:
	st.global.f64 	[%rd3+8], %fd1;
	st.global.f64 	[%rd4+8], %fd2;
$L__BB4_8:
	setp.ltu.f64 	%p4, %fd3, %fd1;
	@%p4 bra 	$L__BB4_10;
	st.global.f64 	[%rd3+16], %fd3;
	st.global.f64 	[%rd4+16], %fd1;
	bra.uni 	$L__BB4_11;
$L__BB4_10:
	st.global.f64 	[%rd3+16], %fd1;
	st.global.f64 	[%rd4+16], %fd3;
$L__BB4_11:
	setp.ltu.f64 	%p5, %fd4, %fd1;
	@%p5 bra 	$L__BB4_13;
	st.global.f64 	[%rd3+24], %fd4;
	st.global.f64 	[%rd4+24], %fd1;
	bra.uni 	$L__BB4_14;
$L__BB4_13:
	st.global.f64 	[%rd3+24], %fd1;
	st.global.f64 	[%rd4+24], %fd4;
$L__BB4_14:
	add.s32 	%r6, %r5, 4;
	setp.ltu.f64 	%p6, %fd5, %fd1;
	@%p6 bra 	$L__BB4_16;
	mul.wide.u32 	%rd18, %r6, 8;
	add.s64 	%rd19, %rd2, %rd18;
	st.global.f64 	[%rd19], %fd5;
	add.s64 	%rd20, %rd1, %rd18;
	st.global.f64 	[%rd20], %fd1;
	bra.uni 	$L__BB4_17;
$L__BB4_16:
	mul.wide.u32 	%rd21, %r6, 8;
	add.s64 	%rd22, %rd2, %rd21;
	st.global.f64 	[%rd22], %fd1;
	add.s64 	%rd23, %rd1, %rd21;
	st.global.f64 	[%rd23], %fd5;
$L__BB4_17:
	add.s32 	%r7, %r5, 5;
	setp.ltu.f64 	%p7, %fd6, %fd1;
	@%p7 bra 	$L__BB4_19;
	mul.wide.u32 	%rd24, %r7, 8;
	add.s64 	%rd25, %rd2, %rd24;
	st.global.f64 	[%rd25], %fd6;
	add.s64 	%rd26, %rd1, %rd24;
	st.global.f64 	[%rd26], %fd1;
	bra.uni 	$L__BB4_20;
$L__BB4_19:
	mul.wide.u32 	%rd27, %r7, 8;
	add.s64 	%rd28, %rd2, %rd27;
	st.global.f64 	[%rd28], %fd1;
	add.s64 	%rd29, %rd1, %rd27;
	st.global.f64 	[%rd29], %fd6;
$L__BB4_20:
	add.s32 	%r8, %r5, 6;
	setp.ltu.f64 	%p8, %fd7, %fd1;
	@%p8 bra 	$L__BB4_22;
	mul.wide.u32 	%rd30, %r8, 8;
	add.s64 	%rd31, %rd2, %rd30;
	st.global.f64 	[%rd31], %fd7;
	add.s64 	%rd32, %rd1, %rd30;
	st.global.f64 	[%rd32], %fd1;
	bra.uni 	$L__BB4_23;
$L__BB4_22:
	mul.wide.u32 	%rd33, %r8, 8;
	add.s64 	%rd34, %rd2, %rd33;
	st.global.f64 	[%rd34], %fd1;
	add.s64 	%rd35, %rd1, %rd33;
	st.global.f64 	[%rd35], %fd7;
$L__BB4_23:
	add.s32 	%r9, %r5, 7;
	setp.ltu.f64 	%p9, %fd8, %fd1;
	@%p9 bra 	$L__BB4_25;
	mul.wide.u32 	%rd36, %r9, 8;
	add.s64 	%rd37, %rd2, %rd36;
	st.global.f64 	[%rd37], %fd8;
	add.s64 	%rd38, %rd1, %rd36;
	st.global.f64 	[%rd38], %fd1;
	bra.uni 	$L__BB4_26;
$L__BB4_25:
	mul.wide.u32 	%rd39, %r9, 8;
	add.s64 	%rd40, %rd2, %rd39;
	st.global.f64 	[%rd40], %fd1;
	add.s64 	%rd41, %rd1, %rd39;
	st.global.f64 	[%rd41], %fd8;
$L__BB4_26:
	add.s32 	%r10, %r5, 8;
	setp.nan.f64 	%p10, %fd2, %fd2;
	@%p10 bra 	$L__BB4_28;
	mul.wide.u32 	%rd42, %r10, 8;
	add.s64 	%rd43, %rd2, %rd42;
	st.global.f64 	[%rd43], %fd2;
	add.s64 	%rd44, %rd1, %rd42;
	st.global.f64 	[%rd44], %fd2;
	bra.uni 	$L__BB4_29;
$L__BB4_28:
	mul.wide.u32 	%rd45, %r10, 8;
	add.s64 	%rd46, %rd2, %rd45;
	st.global.f64 	[%rd46], %fd2;
	add.s64 	%rd47, %rd1, %rd45;
	st.global.f64 	[%rd47], %fd2;
$L__BB4_29:
	add.s32 	%r11, %r5, 9;
	setp.ltu.f64 	%p11, %fd3, %fd2;
	@%p11 bra 	$L__BB4_31;
	mul.wide.u32 	%rd48, %r11, 8;
	add.s64 	%rd49, %rd2, %rd48;
	st.global.f64 	[%rd49], %fd3;
	add.s64 	%rd50, %rd1, %rd48;
	st.global.f64 	[%rd50], %fd2;
	bra.uni 	$L__BB4_32;
$L__BB4_31:
	mul.wide.u32 	%rd51, %r11, 8;
	add.s64 	%rd52, %rd2, %rd51;
	st.global.f64 	[%rd52], %fd2;
	add.s64 	%rd53, %rd1, %rd51;
	st.global.f64 	[%rd53], %fd3;
$L__BB4_32:
	add.s32 	%r12, %r5, 10;
	setp.ltu.f64 	%p12, %fd4, %fd2;
	@%p12 bra 	$L__BB4_34;
	mul.wide.u32 	%rd54, %r12, 8;
	add.s64 	%rd55, %rd2, %rd54;
	st.global.f64 	[%rd55], %fd4;
	add.s64 	%rd56, %rd1, %rd54;
	st.global.f64 	[%rd56], %fd2;
	bra.uni 	$L__BB4_35;
$L__BB4_34:
	mul.wide.u32 	%rd57, %r12, 8;
	add.s64 	%rd58, %rd2, %rd57;
	st.global.f64 	[%rd58], %fd2;
	add.s64 	%rd59, %rd1, %rd57;
	st.global.f64 	[%rd59], %fd4;
$L__BB4_35:
	add.s32 	%r13, %r5, 11;
	setp.ltu.f64 	%p13, %fd5, %fd2;
	@%p13 bra 	$L__BB4_37;
	mul.wide.u32 	%rd60, %r13, 8;
	add.s64 	%rd61, %rd2, %rd60;
	st.global.f64 	[%rd61], %fd5;
	add.s64 	%rd62, %rd1, %rd60;
	st.global.f64 	[%rd62], %fd2;
	bra.uni 	$L__BB4_38;
$L__BB4_37:
	mul.wide.u32 	%rd63, %r13, 8;
	add.s64 	%rd64, %rd2, %rd63;
	st.global.f64 	[%rd64], %fd2;
	add.s64 	%rd65, %rd1, %rd63;
	st.global.f64 	[%rd65], %fd5;
$L__BB4_38:
	add.s32 	%r14, %r5, 12;
	setp.ltu.f64 	%p14, %fd6, %fd2;
	@%p14 bra 	$L__BB4_40;
	mul.wide.u32 	%rd66, %r14, 8;
	add.s64 	%rd67, %rd2, %rd66;
	st.global.f64 	[%rd67], %fd6;
	add.s64 	%rd68, %rd1, %rd66;
	st.global.f64 	[%rd68], %fd2;
	bra.uni 	$L__BB4_41;
$L__BB4_40:
	mul.wide.u32 	%rd69, %r14, 8;
	add.s64 	%rd70, %rd2, %rd69;
	st.global.f64 	[%rd70], %fd2;
	add.s64 	%rd71, %rd1, %rd69;
	st.global.f64 	[%rd71], %fd6;
$L__BB4_41:
	add.s32 	%r15, %r5, 13;
	setp.ltu.f64 	%p15, %fd7, %fd2;
	@%p15 bra 	$L__BB4_43;
	mul.wide.u32 	%rd72, %r15, 8;
	add.s64 	%rd73, %rd2, %rd72;
	st.global.f64 	[%rd73], %fd7;
	add.s64 	%rd74, %rd1, %rd72;
	st.global.f64 	[%rd74], %fd2;
	bra.uni 	$L__BB4_44;
$L__BB4_43:
	mul.wide.u32 	%rd75, %r15, 8;
	add.s64 	%rd76, %rd2, %rd75;
	st.global.f64 	[%rd76], %fd2;
	add.s64 	%rd77, %rd1, %rd75;
	st.global.f64 	[%rd77], %fd7;
$L__BB4_44:
	add.s32 	%r16, %r5, 14;
	setp.ltu.f64 	%p16, %fd8, %fd2;
	@%p16 bra 	$L__BB4_46;
	mul.wide.u32 	%rd78, %r16, 8;
	add.s64 	%rd79, %rd2, %rd78;
	st.global.f64 	[%rd79], %fd8;
	add.s64 	%rd80, %rd1, %rd78;
	st.global.f64 	[%rd80], %fd2;
	bra.uni 	$L__BB4_47;
$L__BB4_46:
	mul.wide.u32 	%rd81, %r16, 8;
	add.s64 	%rd82, %rd2, %rd81;
	st.global.f64 	[%rd82], %fd2;
	add.s64 	%rd83, %rd1, %rd81;
	st.global.f64 	[%rd83], %fd8;
$L__BB4_47:
	add.s32 	%r17, %r5, 15;
	setp.nan.f64 	%p17, %fd3, %fd3;
	@%p17 bra 	$L__BB4_49;
	mul.wide.u32 	%rd84, %r17, 8;
	add.s64 	%rd85, %rd2, %rd84;
	st.global.f64 	[%rd85], %fd3;
	add.s64 	%rd86, %rd1, %rd84;
	st.global.f64 	[%rd86], %fd3;
	bra.uni 	$L__BB4_50;
$L__BB4_49:
	mul.wide.u32 	%rd87, %r17, 8;
	add.s64 	%rd88, %rd2, %rd87;
	st.global.f64 	[%rd88], %fd3;
	add.s64 	%rd89, %rd1, %rd87;
	st.global.f64 	[%rd89], %fd3;
$L__BB4_50:
	add.s32 	%r18, %r5, 16;
	setp.ltu.f64 	%p18, %fd4, %fd3;
	@%p18 bra 	$L__BB4_52;
	mul.wide.u32 	%rd90, %r18, 8;
	add.s64 	%rd91, %rd2, %rd90;
	st.global.f64 	[%rd91], %fd4;
	add.s64 	%rd92, %rd1, %rd90;
	st.global.f64 	[%rd92], %fd3;
	bra.uni 	$L__BB4_53;
$L__BB4_52:
	mul.wide.u32 	%rd93, %r18, 8;
	add.s64 	%rd94, %rd2, %rd93;
	st.global.f64 	[%rd94], %fd3;
	add.s64 	%rd95, %rd1, %rd93;
	st.global.f64 	[%rd95], %fd4;
$L__BB4_53:
	add.s32 	%r19, %r5, 17;
	setp.ltu.f64 	%p19, %fd5, %fd3;
	@%p19 bra 	$L__BB4_55;
	mul.wide.u32 	%rd96, %r19, 8;
	add.s64 	%rd97, %rd2, %rd96;
	st.global.f64 	[%rd97], %fd5;
	add.s64 	%rd98, %rd1, %rd96;
	st.global.f64 	[%rd98], %fd3;
	bra.uni 	$L__BB4_56;
$L__BB4_55:
	mul.wide.u32 	%rd99, %r19, 8;
	add.s64 	%rd100, %rd2, %rd99;
	st.global.f64 	[%rd100], %fd3;
	add.s64 	%rd101, %rd1, %rd99;
	st.global.f64 	[%rd101], %fd5;
$L__BB4_56:
	add.s32 	%r20, %r5, 18;
	setp.ltu.f64 	%p20, %fd6, %fd3;
	@%p20 bra 	$L__BB4_58;
	mul.wide.u32 	%rd102, %r20, 8;
	add.s64 	%rd103, %rd2, %rd102;
	st.global.f64 	[%rd103], %fd6;
	add.s64 	%rd104, %rd1, %rd102;
	st.global.f64 	[%rd104], %fd3;
	bra.uni 	$L__BB4_59;
$L__BB4_58:
	mul.wide.u32 	%rd105, %r20, 8;
	add.s64 	%rd106, %rd2, %rd105;
	st.global.f64 	[%rd106], %fd3;
	add.s64 	%rd107, %rd1, %rd105;
	st.global.f64 	[%rd107], %fd6;
$L__BB4_59:
	add.s32 	%r21, %r5, 19;
	setp.ltu.f64 	%p21, %fd7, %fd3;
	@%p21 bra 	$L__BB4_61;
	mul.wide.u32 	%rd108, %r21, 8;
	add.s64 	%rd109, %rd2, %rd108;
	st.global.f64 	[%rd109], %fd7;
	add.s64 	%rd110, %rd1, %rd108;
	st.global.f64 	[%rd110], %fd3;
	bra.uni 	$L__BB4_62;
$L__BB4_61:
	mul.wide.u32 	%rd111, %r21, 8;
	add.s64 	%rd112, %rd2, %rd111;
	st.global.f64 	[%rd112], %fd3;
	add.s64 	%rd113, %rd1, %rd111;
	st.global.f64 	[%rd113], %fd7;
$L__BB4_62:
	add.s32 	%r22, %r5, 20;
	setp.ltu.f64 	%p22, %fd8, %fd3;
	@%p22 bra 	$L__BB4_64;
	mul.wide.u32 	%rd114, %r22, 8;
	add.s64 	%rd115, %rd2, %rd114;
	st.global.f64 	[%rd115], %fd8;
	add.s64 	%rd116, %rd1, %rd114;
	st.global.f64 	[%rd116], %fd3;
	bra.uni 	$L__BB4_65;
$L__BB4_64:
	mul.wide.u32 	%rd117, %r22, 8;
	add.s64 	%rd118, %rd2, %rd117;
	st.global.f64 	[%rd118], %fd3;
	add.s64 	%rd119, %rd1, %rd117;
	st.global.f64 	[%rd119], %fd8;
$L__BB4_65:
	add.s32 	%r23, %r5, 21;
	setp.nan.f64 	%p23, %fd4, %fd4;
	@%p23 bra 	$L__BB4_67;
	mul.wide.u32 	%rd120, %r23, 8;
	add.s64 	%rd121, %rd2, %rd120;
	st.global.f64 	[%rd121], %fd4;
	add.s64 	%rd122, %rd1, %rd120;
	st.global.f64 	[%rd122], %fd4;
	bra.uni 	$L__BB4_68;
$L__BB4_67:
	mul.wide.u32 	%rd123, %r23, 8;
	add.s64 	%rd124, %rd2, %rd123;
	st.global.f64 	[%rd124], %fd4;
	add.s64 	%rd125, %rd1, %rd123;
	st.global.f64 	[%rd125], %fd4;
$L__BB4_68:
	add.s32 	%r24, %r5, 22;
	setp.ltu.f64 	%p24, %fd5, %fd4;
	@%p24 bra 	$L__BB4_70;
	mul.wide.u32 	%rd126, %r24, 8;
	add.s64 	%rd127, %rd2, %rd126;
	st.global.f64 	[%rd127], %fd5;
	add.s64 	%rd128, %rd1, %rd126;
	st.global.f64 	[%rd128], %fd4;
	bra.uni 	$L__BB4_71;
$L__BB4_70:
	mul.wide.u32 	%rd129, %r24, 8;
	add.s64 	%rd130, %rd2, %rd129;
	st.global.f64 	[%rd130], %fd4;
	add.s64 	%rd131, %rd1, %rd129;
	st.global.f64 	[%rd131], %fd5;
$L__BB4_71:
	add.s32 	%r25, %r5, 23;
	setp.ltu.f64 	%p25, %fd6, %fd4;
	@%p25 bra 	$L__BB4_73;
	mul.wide.u32 	%rd132, %r25, 8;
	add.s64 	%rd133, %rd2, %rd132;
	st.global.f64 	[%rd133], %fd6;
	add.s64 	%rd134, %rd1, %rd132;
	st.global.f64 	[%rd134], %fd4;
	bra.uni 	$L__BB4_74;
$L__BB4_73:
	mul.wide.u32 	%rd135, %r25, 8;
	add.s64 	%rd136, %rd2, %rd135;
	st.global.f64 	[%rd136], %fd4;
	add.s64 	%rd137, %rd1, %rd135;
	st.global.f64 	[%rd137], %fd6;
$L__BB4_74:
	add.s32 	%r26, %r5, 24;
	setp.ltu.f64 	%p26, %fd7, %fd4;
	@%p26 bra 	$L__BB4_76;
	mul.wide.u32 	%rd138, %r26, 8;
	add.s64 	%rd139, %rd2, %rd138;
	st.global.f64 	[%rd139], %fd7;
	add.s64 	%rd140, %rd1, %rd138;
	st.global.f64 	[%rd140], %fd4;
	bra.uni 	$L__BB4_77;
$L__BB4_76:
	mul.wide.u32 	%rd141, %r26, 8;
	add.s64 	%rd142, %rd2, %rd141;
	st.global.f64 	[%rd142], %fd4;
	add.s64 	%rd143, %rd1, %rd141;
	st.global.f64 	[%rd143], %fd7;
$L__BB4_77:
	add.s32 	%r27, %r5, 25;
	setp.ltu.f64 	%p27, %fd8, %fd4;
	@%p27 bra 	$L__BB4_79;
	mul.wide.u32 	%rd144, %r27, 8;
	add.s64 	%rd145, %rd2, %rd144;
	st.global.f64 	[%rd145], %fd8;
	add.s64 	%rd146, %rd1, %rd144;
	st.global.f64 	[%rd146], %fd4;
	bra.uni 	$L__BB4_80;
$L__BB4_79:
	mul.wide.u32 	%rd147, %r27, 8;
	add.s64 	%rd148, %rd2, %rd147;
	st.global.f64 	[%rd148], %fd4;
	add.s64 	%rd149, %rd1, %rd147;
	st.global.f64 	[%rd149], %fd8;
$L__BB4_80:
	add.s32 	%r28, %r5, 26;
	setp.nan.f64 	%p28, %fd5, %fd5;
	@%p28 bra 	$L__BB4_82;
	mul.wide.u32 	%rd150, %r28, 8;
	add.s64 	%rd151, %rd2, %rd150;
	st.global.f64 	[%rd151], %fd5;
	add.s64 	%rd152, %rd1, %rd150;
	st.global.f64 	[%rd152], %fd5;
	bra.uni 	$L__BB4_83;
$L__BB4_82:
	mul.wide.u32 	%rd153, %r28, 8;
	add.s64 	%rd154, %rd2, %rd153;
	st.global.f64 	[%rd154], %fd5;
	add.s64 	%rd155, %rd1, %rd153;
	st.global.f64 	[%rd155], %fd5;
$L__BB4_83:
	add.s32 	%r29, %r5, 27;
	setp.ltu.f64 	%p29, %fd6, %fd5;
	@%p29 bra 	$L__BB4_85;
	mul.wide.u32 	%rd156, %r29, 8;
	add.s64 	%rd157, %rd2, %rd156;
	st.global.f64 	[%rd157], %fd6;
	add.s64 	%rd158, %rd1, %rd156;
	st.global.f64 	[%rd158], %fd5;
	bra.uni 	$L__BB4_86;
$L__BB4_85:
	mul.wide.u32 	%rd159, %r29, 8;
	add.s64 	%rd160, %rd2, %rd159;
	st.global.f64 	[%rd160], %fd5;
	add.s64 	%rd161, %rd1, %rd159;
	st.global.f64 	[%rd161], %fd6;
$L__BB4_86:
	add.s32 	%r30, %r5, 28;
	setp.ltu.f64 	%p30, %fd7, %fd5;
	@%p30 bra 	$L__BB4_88;
	mul.wide.u32 	%rd162, %r30, 8;
	add.s64 	%rd163, %rd2, %rd162;
	st.global.f64 	[%rd163], %fd7;
	add.s64 	%rd164, %rd1, %rd162;
	st.global.f64 	[%rd164], %fd5;
	bra.uni 	$L__BB4_89;
$L__BB4_88:
	mul.wide.u32 	%rd165, %r30, 8;
	add.s64 	%rd166, %rd2, %rd165;
	st.global.f64 	[%rd166], %fd5;
	add.s64 	%rd167, %rd1, %rd165;
	st.global.f64 	[%rd167], %fd7;
$L__BB4_89:
	add.s32 	%r31, %r5, 29;
	setp.ltu.f64 	%p31, %fd8, %fd5;
	@%p31 bra 	$L__BB4_91;
	mul.wide.u32 	%rd168, %r31, 8;
	add.s64 	%rd169, %rd2, %rd168;
	st.global.f64 	[%rd169], %fd8;
	add.s64 	%rd170, %rd1, %rd168;
	st.global.f64 	[%rd170], %fd5;
	bra.uni 	$L__BB4_92;
$L__BB4_91:
	mul.wide.u32 	%rd171, %r31, 8;
	add.s64 	%rd172, %rd2, %rd171;
	st.global.f64 	[%rd172], %fd5;
	add.s64 	%rd173, %rd1, %rd171;
	st.global.f64 	[%rd173], %fd8;
$L__BB4_92:
	add.s32 	%r32, %r5, 30;
	setp.nan.f64 	%p32, %fd6, %fd6;
	@%p32 bra 	$L__BB4_94;
	mul.wide.u32 	%rd174, %r32, 8;
	add.s64 	%rd175, %rd2, %rd174;
	st.global.f64 	[%rd175], %fd6;
	add.s64 	%rd176, %rd1, %rd174;
	st.global.f64 	[%rd176], %fd6;
	bra.uni 	$L__BB4_95;
$L__BB4_94:
	mul.wide.u32 	%rd177, %r32, 8;
	add.s64 	%rd178, %rd2, %rd177;
	st.global.f64 	[%rd178], %fd6;
	add.s64 	%rd179, %rd1, %rd177;
	st.global.f64 	[%rd179], %fd6;
$L__BB4_95:
	add.s32 	%r33, %r5, 31;
	setp.ltu.f64 	%p33, %fd7, %fd6;
	@%p33 bra 	$L__BB4_97;
	mul.wide.u32 	%rd180, %r33, 8;
	add.s64 	%rd181, %rd2, %rd180;
	st.global.f64 	[%rd181], %fd7;
	add.s64 	%rd182, %rd1, %rd180;
	st.global.f64 	[%rd182], %fd6;
	bra.uni 	$L__BB4_98;
$L__BB4_97:
	mul.wide.u32 	%rd183, %r33, 8;
	add.s64 	%rd184, %rd2, %rd183;
	st.global.f64 	[%rd184], %fd6;
	add.s64 	%rd185, %rd1, %rd183;
	st.global.f64 	[%rd185], %fd7;
$L__BB4_98:
	add.s32 	%r34, %r5, 32;
	setp.ltu.f64 	%p34, %fd8, %fd6;
	@%p34 bra 	$L__BB4_100;
	mul.wide.u32 	%rd186, %r34, 8;
	add.s64 	%rd187, %rd2, %rd186;
	st.global.f64 	[%rd187], %fd8;
	add.s64 	%rd188, %rd1, %rd186;
	st.global.f64 	[%rd188], %fd6;
	bra.uni 	$L__BB4_101;
$L__BB4_100:
	mul.wide.u32 	%rd189, %r34, 8;
	add.s64 	%rd190, %rd2, %rd189;
	st.global.f64 	[%rd190], %fd6;
	add.s64 	%rd191, %rd1, %rd189;
	st.global.f64 	[%rd191], %fd8;
$L__BB4_101:
	add.s32 	%r35, %r5, 33;
	setp.nan.f64 	%p35, %fd7, %fd7;
	@%p35 bra 	$L__BB4_103;
	mul.wide.u32 	%rd192, %r35, 8;
	add.s64 	%rd193, %rd2, %rd192;
	st.global.f64 	[%rd193], %fd7;
	add.s64 	%rd194, %rd1, %rd192;
	st.global.f64 	[%rd194], %fd7;
	bra.uni 	$L__BB4_104;
$L__BB4_103:
	mul.wide.u32 	%rd195, %r35, 8;
	add.s64 	%rd196, %rd2, %rd195;
	st.global.f64 	[%rd196], %fd7;
	add.s64 	%rd197, %rd1, %rd195;
	st.global.f64 	[%rd197], %fd7;
$L__BB4_104:
	add.s32 	%r36, %r5, 34;
	setp.ltu.f64 	%p36, %fd8, %fd7;
	@%p36 bra 	$L__BB4_106;
	mul.wide.u32 	%rd198, %r36, 8;
	add.s64 	%rd199, %rd2, %rd198;
	st.global.f64 	[%rd199], %fd8;
	add.s64 	%rd200, %rd1, %rd198;
	st.global.f64 	[%rd200], %fd7;
	bra.uni 	$L__BB4_107;
$L__BB4_106:
	mul.wide.u32 	%rd201, %r36, 8;
	add.s64 	%rd202, %rd2, %rd201;
	st.global.f64 	[%rd202], %fd7;
	add.s64 	%rd203, %rd1, %rd201;
	st.global.f64 	[%rd203], %fd8;
$L__BB4_107:
	add.s32 	%r37, %r5, 35;
	setp.nan.f64 	%p37, %fd8, %fd8;
	@%p37 bra 	$L__BB4_109;
	mul.wide.u32 	%rd204, %r37, 8;
	add.s64 	%rd205, %rd2, %rd204;
	st.global.f64 	[%rd205], %fd8;
	add.s64 	%rd206, %rd1, %rd204;
	st.global.f64 	[%rd206], %fd8;
	bra.uni 	$L__BB4_110;
$L__BB4_109:
	mul.wide.u32 	%rd207, %r37, 8;
	add.s64 	%rd208, %rd2, %rd207;
	st.global.f64 	[%rd208], %fd8;
	add.s64 	%rd209, %rd1, %rd207;
	st.global.f64 	[%rd209], %fd8;
$L__BB4_110:
	add.s32 	%r43, %r43, %r3;
	cvt.rn.f64.u32 	%fd11, %r43;
	setp.gt.f64 	%p38, %fd9, %fd11;
	@%p38 bra 	$L__BB4_2;
$L__BB4_111:
	ret;

}


// ===== COMPILED SASS (sm_100) =====

	.target	sm_100

	.elftype	@"ET_EXEC"


//--------------------- .note.nv.tkinfo           --------------------------
	.section	.note.nv.tkinfo,"",@"SHT_NOTE"
	.sectionflags	@"SHF_NOTE_NV_TKINFO"
	.tkinfo
        /*0018*/ 	.word	0x00000002
        /*0030*/ 	.string	""
        /*0030*/ 	.string	"ptxas"
        /*0030*/ 	.string	"Cuda compilation tools, release 13.0, V13.0.88"
        /*0030*/ 	.string	"Build cuda_13.0.r13.0/compiler.36424714_0"
        /*0030*/ 	.string	"-arch sm_100 -m 64 "



//--------------------- .note.nv.cuinfo           --------------------------
	.section	.note.nv.cuinfo,"",@"SHT_NOTE"
	.sectionflags	@"SHF_NOTE_NV_CUINFO"
        /*0018*/ 	.short	0x0002
        /*001a*/ 	.short	0x0064
        /*001c*/ 	.short	0x0082
	.zero		2


//--------------------- .nv.info                  --------------------------
	.section	.nv.info,"",@"SHT_CUDA_INFO"
	.align	4


	//----- nvinfo : EIATTR_REGCOUNT
	.align		4
        /*0000*/ 	.byte	0x04, 0x2f
        /*0002*/ 	.short	(.L_1 - .L_0)
	.align		4
.L_0:
        /*0004*/ 	.word	index@(_Z14IndexScalarGPUIiEvPKT_S0_PS0_S3_)
        /*0008*/ 	.word	0x00000020


	//----- nvinfo : EIATTR_FRAME_SIZE
	.align		4
.L_1:
        /*000c*/ 	.byte	0x04, 0x11
        /*000e*/ 	.short	(.L_3 - .L_2)
	.align		4
.L_2:
        /*0010*/ 	.word	index@(_Z14IndexScalarGPUIiEvPKT_S0_PS0_S3_)
        /*0014*/ 	.word	0x00000000


	//----- nvinfo : EIATTR_REGCOUNT
	.align		4
.L_3:
        /*0018*/ 	.byte	0x04, 0x2f
        /*001a*/ 	.short	(.L_5 - .L_4)
	.align		4
.L_4:
        /*001c*/ 	.word	index@(_Z14IndexScalarGPUIjEvPKT_S0_PS0_S3_)
        /*0020*/ 	.word	0x00000020


	//----- nvinfo : EIATTR_FRAME_SIZE
	.align		4
.L_5:
        /*0024*/ 	.byte	0x04, 0x11
        /*0026*/ 	.short	(.L_7 - .L_6)
	.align		4
.L_6:
        /*0028*/ 	.word	index@(_Z14IndexScalarGPUIjEvPKT_S0_PS0_S3_)
        /*002c*/ 	.word	0x00000000


	//----- nvinfo : EIATTR_REGCOUNT
	.align		4
.L_7:
        /*0030*/ 	.byte	0x04, 0x2f
        /*0032*/ 	.short	(.L_9 - .L_8)
	.align		4
.L_8:
        /*0034*/ 	.word	index@(_Z14IndexScalarGPUIlEvPKT_S0_PS0_S3_)
        /*0038*/ 	.word	0x00000020


	//----- nvinfo : EIATTR_FRAME_SIZE
	.align		4
.L_9:
        /*003c*/ 	.byte	0x04, 0x11
        /*003e*/ 	.short	(.L_11 - .L_10)
	.align		4
.L_10:
        /*0040*/ 	.word	index@(_Z14IndexScalarGPUIlEvPKT_S0_PS0_S3_)
        /*0044*/ 	.word	0x00000000


	//----- nvinfo : EIATTR_REGCOUNT
	.align		4
.L_11:
        /*0048*/ 	.byte	0x04, 0x2f
        /*004a*/ 	.short	(.L_13 - .L_12)
	.align		4
.L_12:
        /*004c*/ 	.word	index@(_Z14IndexScalarGPUImEvPKT_S0_PS0_S3_)
        /*0050*/ 	.word	0x00000020


	//----- nvinfo : EIATTR_FRAME_SIZE
	.align		4
.L_13:
        /*0054*/ 	.byte	0x04, 0x11
        /*0056*/ 	.short	(.L_15 - .L_14)
	.align		4
.L_14:
        /*0058*/ 	.word	index@(_Z14IndexScalarGPUImEvPKT_S0_PS0_S3_)
        /*005c*/ 	.word	0x00000000


	//----- nvinfo : EIATTR_REGCOUNT
	.align		4
.L_15:
        /*0060*/ 	.byte	0x04, 0x2f
        /*0062*/ 	.short	(.L_17 - .L_16)
	.align		4
.L_16:
        /*0064*/ 	.word	index@(_Z14IndexScalarGPUIdEvPKT_S0_PS0_S3_)
        /*0068*/ 	.word	0x00000028


	//----- nvinfo : EIATTR_FRAME_SIZE
	.align		4
.L_17:
        /*006c*/ 	.byte	0x04, 0x11
        /*006e*/ 	.short	(.L_19 - .L_18)
	.align		4
.L_18:
        /*0070*/ 	.word	index@(_Z14IndexScalarGPUIdEvPKT_S0_PS0_S3_)
        /*0074*/ 	.word	0x00000000


	//----- nvinfo : EIATTR_MIN_STACK_SIZE
	.align		4
.L_19:
        /*0078*/ 	.byte	0x04, 0x12
        /*007a*/ 	.short	(.L_21 - .L_20)
	.align		4
.L_20:
        /*007c*/ 	.word	index@(_Z14IndexScalarGPUIdEvPKT_S0_PS0_S3_)
        /*0080*/ 	.word	0x00000000


	//----- nvinfo : EIATTR_MIN_STACK_SIZE
	.align		4
.L_21:
        /*0084*/ 	.byte	0x04, 0x12
        /*0086*/ 	.short	(.L_23 - .L_22)
	.align		4
.L_22:
        /*0088*/ 	.word	index@(_Z14IndexScalarGPUImEvPKT_S0_PS0_S3_)
        /*008c*/ 	.word	0x00000000


	//----- nvinfo : EIATTR_MIN_STACK_SIZE
	.align		4
.L_23:
        /*0090*/ 	.byte	0x04, 0x12
        /*0092*/ 	.short	(.L_25 - .L_24)
	.align		4
.L_24:
        /*0094*/ 	.word	index@(_Z14IndexScalarGPUIlEvPKT_S0_PS0_S3_)
        /*0098*/ 	.word	0x00000000


	//----- nvinfo : EIATTR_MIN_STACK_SIZE
	.align		4
.L_25:
        /*009c*/ 	.byte	0x04, 0x12
        /*009e*/ 	.short	(.L_27 - .L_26)
	.align		4
.L_26:
        /*00a0*/ 	.word	index@(_Z14IndexScalarGPUIjEvPKT_S0_PS0_S3_)
        /*00a4*/ 	.word	0x00000000


	//----- nvinfo : EIATTR_MIN_STACK_SIZE
	.align		4
.L_27:
        /*00a8*/ 	.byte	0x04, 0x12
        /*00aa*/ 	.short	(.L_29 - .L_28)
	.align		4
.L_28:
        /*00ac*/ 	.word	index@(_Z14IndexScalarGPUIiEvPKT_S0_PS0_S3_)
        /*00b0*/ 	.word	0x00000000
.L_29:


//--------------------- .nv.compat                --------------------------
	.section	.nv.compat,"",@"SHT_CUDA_COMPAT_INFO"
	.align	4
        /*0000*/ 	.byte	0x02, 0x09, 0x00, 0x00, 0x02, 0x02, 0x01, 0x00, 0x02, 0x05, 0x05, 0x00, 0x03, 0x07, 0x01, 0x01
        /*0010*/ 	.byte	0x02, 0x03, 0x00, 0x00, 0x02, 0x06, 0x01, 0x00, 0x04, 0x0b, 0x08, 0x00, 0x01, 0x00, 0x00, 0x00
        /*0020*/ 	.byte	0x00, 0x00, 0x00, 0x00


//--------------------- .nv.info._Z14IndexScalarGPUIdEvPKT_S0_PS0_S3_ --------------------------
	.section	.nv.info._Z14IndexScalarGPUIdEvPKT_S0_PS0_S3_,"",@"SHT_CUDA_INFO"
	.sectionflags	@""
	.align	4


	//----- nvinfo : EIATTR_CUDA_API_VERSION
	.align		4
        /*0000*/ 	.byte	0x04, 0x37
        /*0002*/ 	.short	(.L_31 - .L_30)
.L_30:
        /*0004*/ 	.word	0x00000082


	//----- nvinfo : EIATTR_KPARAM_INFO
	.align		4
.L_31:
        /*0008*/ 	.byte	0x04, 0x17
        /*000a*/ 	.short	(.L_33 - .L_32)
.L_32:
        /*000c*/ 	.word	0x00000000
        /*0010*/ 	.short	0x0003
        /*0012*/ 	.short	0x0018
        /*0014*/ 	.byte	0x00, 0xf5, 0x21, 0x00


	//----- nvinfo : EIATTR_KPARAM_INFO
	.align		4
.L_33:
        /*0018*/ 	.byte	0x04, 0x17
        /*001a*/ 	.short	(.L_35 - .L_34)
.L_34:
        /*001c*/ 	.word	0x00000000
        /*0020*/ 	.short	0x0002
        /*0022*/ 	.short	0x0010
        /*0024*/ 	.byte	0x00, 0xf5, 0x21, 0x00


	//----- nvinfo : EIATTR_KPARAM_INFO
	.align		4
.L_35:
        /*0028*/ 	.byte	0x04, 0x17
        /*002a*/ 	.short	(.L_37 - .L_36)
.L_36:
        /*002c*/ 	.word	0x00000000
        /*0030*/ 	.short	0x0001
        /*0032*/ 	.short	0x0008
        /*0034*/ 	.byte	0x00, 0xf0, 0x21, 0x00


	//----- nvinfo : EIATTR_KPARAM_INFO
	.align		4
.L_37:
        /*0038*/ 	.byte	0x04, 0x17
        /*003a*/ 	.short	(.L_39 - .L_38)
.L_38:
        /*003c*/ 	.word	0x00000000
        /*0040*/ 	.short	0x0000
        /*0042*/ 	.short	0x0000
        /*0044*/ 	.byte	0x00, 0xf5, 0x21, 0x00


	//----- nvinfo : EIATTR_SPARSE_MMA_MASK
	.align		4
.L_39:
        /*0048*/ 	.byte	0x03, 0x50
        /*004a*/ 	.short	0x0000


	//----- nvinfo : EIATTR_MAXREG_COUNT
	.align		4
        /*004c*/ 	.byte	0x03, 0x1b
        /*004e*/ 	.short	0x00ff


	//----- nvinfo : EIATTR_MERCURY_ISA_VERSION
	.align		4
        /*0050*/ 	.byte	0x03, 0x5f
        /*0052*/ 	.short	0x0101


	//----- nvinfo : EIATTR_VRC_CTA_INIT_COUNT
	.align		4
        /*0054*/ 	.byte	0x02, 0x4a
	.zero		1
	.zero		1


	//----- nvinfo : EIATTR_EXIT_INSTR_OFFSETS
	.align		4
        /*0058*/ 	.byte	0x04, 0x1c
        /*005a*/ 	.short	(.L_41 - .L_40)


	//   ....[0]....
.L_40:
        /*005c*/ 	.word	0x00000080


	//   ....[1]....
        /*0060*/ 	.word	0x000017e0


	//----- nvinfo : EIATTR_CRS_STACK_SIZE
	.align		4
.L_41:
        /*0064*/ 	.byte	0x04, 0x1e
        /*0066*/ 	.short	(.L_43 - .L_42)
.L_42:
        /*0068*/ 	.word	0x00000000


	//----- nvinfo : EIATTR_CBANK_PARAM_SIZE
	.align		4
.L_43:
        /*006c*/ 	.byte	0x03, 0x19
        /*006e*/ 	.short	0x0020


	//----- nvinfo : EIATTR_PARAM_CBANK
	.align		4
        /*0070*/ 	.byte	0x04, 0x0a
        /*0072*/ 	.short	(.L_45 - .L_44)
	.align		4
.L_44:
        /*0074*/ 	.word	index@(.nv.constant0._Z14IndexScalarGPUIdEvPKT_S0_PS0_S3_)
        /*0078*/ 	.short	0x0380
        /*007a*/ 	.short	0x0020


	//----- nvinfo : EIATTR_SW_WAR
	.align		4
.L_45:
        /*007c*/ 	.byte	0x04, 0x36
        /*007e*/ 	.short	(.L_47 - .L_46)
.L_46:
        /*0080*/ 	.word	0x00000008
.L_47:


//--------------------- .nv.info._Z14IndexScalarGPUImEvPKT_S0_PS0_S3_ --------------------------
	.section	.nv.info._Z14IndexScalarGPUImEvPKT_S0_PS0_S3_,"",@"SHT_CUDA_INFO"
	.sectionflags	@""
	.align	4


	//----- nvinfo : EIATTR_CUDA_API_VERSION
	.align		4
        /*0000*/ 	.byte	0x04, 0x37
        /*0002*/ 	.short	(.L_49 - .L_48)
.L_48:
        /*0004*/ 	.word	0x00000082


	//----- nvinfo : EIATTR_KPARAM_INFO
	.align		4
.L_49:
        /*0008*/ 	.byte	0x04, 0x17
        /*000a*/ 	.short	(.L_51 - .L_50)
.L_50:
        /*000c*/ 	.word	0x00000000
        /*0010*/ 	.short	0x0003
        /*0012*/ 	.short	0x0018
        /*0014*/ 	.byte	0x00, 0xf5, 0x21, 0x00


	//----- nvinfo : EIATTR_KPARAM_INFO
	.align		4
.L_51:
        /*0018*/ 	.byte	0x04, 0x17
        /*001a*/ 	.short	(.L_53 - .L_52)
.L_52:
        /*001c*/ 	.word	0x00000000
        /*0020*/ 	.short	0x0002
        /*0022*/ 	.short	0x0010
        /*0024*/ 	.byte	0x00, 0xf5, 0x21, 0x00


	//----- nvinfo : EIATTR_KPARAM_INFO
	.align		4
.L_53:
        /*0028*/ 	.byte	0x04, 0x17
        /*002a*/ 	.short	(.L_55 - .L_54)
.L_54:
        /*002c*/ 	.word	0x00000000
        /*0030*/ 	.short	0x0001
        /*0032*/ 	.short	0x0008
        /*0034*/ 	.byte	0x00, 0xf0, 0x21, 0x00


	//----- nvinfo : EIATTR_KPARAM_INFO
	.align		4
.L_55:
        /*0038*/ 	.byte	0x04, 0x17
        /*003a*/ 	.short	(.L_57 - .L_56)
.L_56:
        /*003c*/ 	.word	0x00000000
        /*0040*/ 	.short	0x0000
        /*0042*/ 	.short	0x0000
        /*0044*/ 	.byte	0x00, 0xf5, 0x21, 0x00


	//----- nvinfo : EIATTR_SPARSE_MMA_MASK
	.align		4
.L_57:
        /*0048*/ 	.byte	0x03, 0x50
        /*004a*/ 	.short	0x0000


	//----- nvinfo : EIATTR_MAXREG_COUNT
	.align		4
        /*004c*/ 	.byte	0x03, 0x1b
        /*004e*/ 	.short	0x00ff


	//----- nvinfo : EIATTR_MERCURY_ISA_VERSION
	.align		4
        /*0050*/ 	.byte	0x03, 0x5f
        /*0052*/ 	.short	0x0101


	//----- nvinfo : EIATTR_VRC_CTA_INIT_COUNT
	.align		4
        /*0054*/ 	.byte	0x02, 0x4a
	.zero		1
	.zero		1


	//----- nvinfo : EIATTR_EXIT_INSTR_OFFSETS
	.align		4
        /*0058*/ 	.byte	0x04, 0x1c
        /*005a*/ 	.short	(.L_59 - .L_58)


	//   ....[0]....
.L_58:
        /*005c*/ 	.word	0x00000080


	//   ....[1]....
        /*0060*/ 	.word	0x00001390


	//----- nvinfo : EIATTR_CRS_STACK_SIZE
	.align		4
.L_59:
        /*0064*/ 	.byte	0x04, 0x1e
        /*0066*/ 	.short	(.L_61 - .L_60)
.L_60:
        /*0068*/ 	.word	0x00000000


	//----- nvinfo : EIATTR_CBANK_PARAM_SIZE
	.align		4
.L_61:
        /*006c*/ 	.byte	0x03, 0x19
        /*006e*/ 	.short	0x0020


	//----- nvinfo : EIATTR_PARAM_CBANK
	.align		4
        /*0070*/ 	.byte	0x04, 0x0a
        /*0072*/ 	.short	(.L_63 - .L_62)
	.align		4
.L_62:
        /*0074*/ 	.word	index@(.nv.constant0._Z14IndexScalarGPUImEvPKT_S0_PS0_S3_)
        /*0078*/ 	.short	0x0380
        /*007a*/ 	.short	0x0020


	//----- nvinfo : EIATTR_SW_WAR
	.align		4
.L_63:
        /*007c*/ 	.byte	0x04, 0x36
        /*007e*/ 	.short	(.L_65 - .L_64)
.L_64:
        /*0080*/ 	.word	0x00000008
.L_65:


//--------------------- .nv.info._Z14IndexScalarGPUIlEvPKT_S0_PS0_S3_ --------------------------
	.section	.nv.info._Z14IndexScalarGPUIlEvPKT_S0_PS0_S3_,"",@"SHT_CUDA_INFO"
	.sectionflags	@""
	.align	4


	//----- nvinfo : EIATTR_CUDA_API_VERSION
	.align		4
        /*0000*/ 	.byte	0x04, 0x37
        /*0002*/ 	.short	(.L_67 - .L_66)
.L_66:
        /*0004*/ 	.word	0x00000082


	//----- nvinfo : EIATTR_KPARAM_INFO
	.align		4
.L_67:
        /*0008*/ 	.byte	0x04, 0x17
        /*000a*/ 	.short	(.L_69 - .L_68)
.L_68:
        /*000c*/ 	.word	0x00000000
        /*0010*/ 	.short	0x0003
        /*0012*/ 	.short	0x0018
        /*0014*/ 	.byte	0x00, 0xf5, 0x21, 0x00


	//----- nvinfo : EIATTR_KPARAM_INFO
	.align		4
.L_69:
        /*0018*/ 	.byte	0x04, 0x17
        /*001a*/ 	.short	(.L_71 - .L_70)
.L_70:
        /*001c*/ 	.word	0x00000000
        /*0020*/ 	.short	0x0002
        /*0022*/ 	.short	0x0010
        /*0024*/ 	.byte	0x00, 0xf5, 0x21, 0x00


	//----- nvinfo : EIATTR_KPARAM_INFO
	.align		4
.L_71:
        /*0028*/ 	.byte	0x04, 0x17
        /*002a*/ 	.short	(.L_73 - .L_72)
.L_72:
        /*002c*/ 	.word	0x00000000
        /*0030*/ 	.short	0x0001
        /*0032*/ 	.short	0x0008
        /*0034*/ 	.byte	0x00, 0xf0, 0x21, 0x00


	//----- nvinfo : EIATTR_KPARAM_INFO
	.align		4
.L_73:
        /*0038*/ 	.byte	0x04, 0x17
        /*003a*/ 	.short	(.L_75 - .L_74)
.L_74:
        /*003c*/ 	.word	0x00000000
        /*0040*/ 	.short	0x0000
        /*0042*/ 	.short	0x0000
        /*0044*/ 	.byte	0x00, 0xf5, 0x21, 0x00


	//----- nvinfo : EIATTR_SPARSE_MMA_MASK
	.align		4
.L_75:
        /*0048*/ 	.byte	0x03, 0x50
        /*004a*/ 	.short	0x0000


	//----- nvinfo : EIATTR_MAXREG_COUNT
	.align		4
        /*004c*/ 	.byte	0x03, 0x1b
        /*004e*/ 	.short	0x00ff


	//----- nvinfo : EIATTR_MERCURY_ISA_VERSION
	.align		4
        /*0050*/ 	.byte	0x03, 0x5f
        /*0052*/ 	.short	0x0101


	//----- nvinfo : EIATTR_VRC_CTA_INIT_COUNT
	.align		4
        /*0054*/ 	.byte	0x02, 0x4a
	.zero		1
	.zero		1


	//----- nvinfo : EIATTR_EXIT_INSTR_OFFSETS
	.align		4
        /*0058*/ 	.byte	0x04, 0x1c
        /*005a*/ 	.short	(.L_77 - .L_76)


	//   ....[0]....
.L_76:
        /*005c*/ 	.word	0x00000080


	//   ....[1]....
        /*0060*/ 	.word	0x00001390


	//----- nvinfo : EIATTR_CRS_STACK_SIZE
	.align		4
.L_77:
        /*0064*/ 	.byte	0x04, 0x1e
        /*0066*/ 	.short	(.L_79 - .L_78)
.L_78:
        /*0068*/ 	.word	0x00000000


	//----- nvinfo : EIATTR_CBANK_PARAM_SIZE
	.align		4
.L_79:
        /*006c*/ 	.byte	0x03, 0x19
        /*006e*/ 	.short	0x0020


	//----- nvinfo : EIATTR_PARAM_CBANK
	.align		4
        /*0070*/ 	.byte	0x04, 0x0a
        /*0072*/ 	.short	(.L_81 - .L_80)
	.align		4
.L_80:
        /*0074*/ 	.word	index@(.nv.constant0._Z14IndexScalarGPUIlEvPKT_S0_PS0_S3_)
        /*0078*/ 	.short	0x0380
        /*007a*/ 	.short	0x0020


	//----- nvinfo : EIATTR_SW_WAR
	.align		4
.L_81:
        /*007c*/ 	.byte	0x04, 0x36
        /*007e*/ 	.short	(.L_83 - .L_82)
.L_82:
        /*0080*/ 	.word	0x00000008
.L_83:


//--------------------- .nv.info._Z14IndexScalarGPUIjEvPKT_S0_PS0_S3_ --------------------------
	.section	.nv.info._Z14IndexScalarGPUIjEvPKT_S0_PS0_S3_,"",@"SHT_CUDA_INFO"
	.sectionflags	@""
	.align	4


	//----- nvinfo : EIATTR_CUDA_API_VERSION
	.align		4
        /*0000*/ 	.byte	0x04, 0x37
        /*0002*/ 	.short	(.L_85 - .L_84)
.L_84:
        /*0004*/ 	.word	0x00000082


	//----- nvinfo : EIATTR_KPARAM_INFO
	.align		4
.L_85:
        /*0008*/ 	.byte	0x04, 0x17
        /*000a*/ 	.short	(.L_87 - .L_86)
.L_86:
        /*000c*/ 	.word	0x00000000
        /*0010*/ 	.short	0x0003
        /*0012*/ 	.short	0x0018
        /*0014*/ 	.byte	0x00, 0xf5, 0x21, 0x00


	//----- nvinfo : EIATTR_KPARAM_INFO
	.align		4
.L_87:
        /*0018*/ 	.byte	0x04, 0x17
        /*001a*/ 	.short	(.L_89 - .L_88)
.L_88:
        /*001c*/ 	.word	0x00000000
        /*0020*/ 	.short	0x0002
        /*0022*/ 	.short	0x0010
        /*0024*/ 	.byte	0x00, 0xf5, 0x21, 0x00


	//----- nvinfo : EIATTR_KPARAM_INFO
	.align		4
.L_89:
        /*0028*/ 	.byte	0x04, 0x17
        /*002a*/ 	.short	(.L_91 - .L_90)
.L_90:
        /*002c*/ 	.word	0x00000000
        /*0030*/ 	.short	0x0001
        /*0032*/ 	.short	0x0008
        /*0034*/ 	.byte	0x00, 0xf0, 0x11, 0x00


	//----- nvinfo : EIATTR_KPARAM_INFO
	.align		4
.L_91:
        /*0038*/ 	.byte	0x04, 0x17
        /*003a*/ 	.short	(.L_93 - .L_92)
.L_92:
        /*003c*/ 	.word	0x00000000
        /*0040*/ 	.short	0x0000
        /*0042*/ 	.short	0x0000
        /*0044*/ 	.byte	0x00, 0xf5, 0x21, 0x00


	//----- nvinfo : EIATTR_SPARSE_MMA_MASK
	.align		4
.L_93:
        /*0048*/ 	.byte	0x03, 0x50
        /*004a*/ 	.short	0x0000


	//----- nvinfo : EIATTR_MAXREG_COUNT
	.align		4
        /*004c*/ 	.byte	0x03, 0x1b
        /*004e*/ 	.short	0x00ff


	//----- nvinfo : EIATTR_MERCURY_ISA_VERSION
	.align		4
        /*0050*/ 	.byte	0x03, 0x5f
        /*0052*/ 	.short	0x0101


	//----- nvinfo : EIATTR_VRC_CTA_INIT_COUNT
	.align		4
        /*0054*/ 	.byte	0x02, 0x4a
	.zero		1
	.zero		1


	//----- nvinfo : EIATTR_EXIT_INSTR_OFFSETS
	.align		4
        /*0058*/ 	.byte	0x04, 0x1c
        /*005a*/ 	.short	(.L_95 - .L_94)


	//   ....[0]....
.L_94:
        /*005c*/ 	.word	0x00000070


	//   ....[1]....
        /*0060*/ 	.word	0x000011b0


	//----- nvinfo : EIATTR_CRS_STACK_SIZE
	.align		4
.L_95:
        /*0064*/ 	.byte	0x04, 0x1e
        /*0066*/ 	.short	(.L_97 - .L_96)
.L_96:
        /*0068*/ 	.word	0x00000000


	//----- nvinfo : EIATTR_CBANK_PARAM_SIZE
	.align		4
.L_97:
        /*006c*/ 	.byte	0x03, 0x19
        /*006e*/ 	.short	0x0020


	//----- nvinfo : EIATTR_PARAM_CBANK
	.align		4
        /*0070*/ 	.byte	0x04, 0x0a
        /*0072*/ 	.short	(.L_99 - .L_98)
	.align		4
.L_98:
        /*0074*/ 	.word	index@(.nv.constant0._Z14IndexScalarGPUIjEvPKT_S0_PS0_S3_)
        /*0078*/ 	.short	0x0380
        /*007a*/ 	.short	0x0020


	//----- nvinfo : EIATTR_SW_WAR
	.align		4
.L_99:
        /*007c*/ 	.byte	0x04, 0x36
        /*007e*/ 	.short	(.L_101 - .L_100)
.L_100:
        /*0080*/ 	.word	0x00000008
.L_101:


//--------------------- .nv.info._Z14IndexScalarGPUIiEvPKT_S0_PS0_S3_ --------------------------
	.section	.nv.info._Z14IndexScalarGPUIiEvPKT_S0_PS0_S3_,"",@"SHT_CUDA_INFO"
	.sectionflags	@""
	.align	4


	//----- nvinfo : EIATTR_CUDA_API_VERSION
	.align		4
        /*0000*/ 	.byte	0x04, 0x37
        /*0002*/ 	.short	(.L_103 - .L_102)
.L_102:
        /*0004*/ 	.word	0x00000082


	//----- nvinfo : EIATTR_KPARAM_INFO
	.align		4
.L_103:
        /*0008*/ 	.byte	0x04, 0x17
        /*000a*/ 	.short	(.L_105 - .L_104)
.L_104:
        /*000c*/ 	.word	0x00000000
        /*0010*/ 	.short	0x0003
        /*0012*/ 	.short	0x0018
        /*0014*/ 	.byte	0x00, 0xf5, 0x21, 0x00


	//----- nvinfo : EIATTR_KPARAM_INFO
	.align		4
.L_105:
        /*0018*/ 	.byte	0x04, 0x17
        /*001a*/ 	.short	(.L_107 - .L_106)
.L_106:
        /*001c*/ 	.word	0x00000000
        /*0020*/ 	.short	0x0002
        /*0022*/ 	.short	0x0010
        /*0024*/ 	.byte	0x00, 0xf5, 0x21, 0x00


	//----- nvinfo : EIATTR_KPARAM_INFO
	.align		4
.L_107:
        /*0028*/ 	.byte	0x04, 0x17
        /*002a*/ 	.short	(.L_109 - .L_108)
.L_108:
        /*002c*/ 	.word	0x00000000
        /*0030*/ 	.short	0x0001
        /*0032*/ 	.short	0x0008
        /*0034*/ 	.byte	0x00, 0xf0, 0x11, 0x00


	//----- nvinfo : EIATTR_KPARAM_INFO
	.align		4
.L_109:
        /*0038*/ 	.byte	0x04, 0x17
        /*003a*/ 	.short	(.L_111 - .L_110)
.L_110:
        /*003c*/ 	.word	0x00000000
        /*0040*/ 	.short	0x0000
        /*0042*/ 	.short	0x0000
        /*0044*/ 	.byte	0x00, 0xf5, 0x21, 0x00


	//----- nvinfo : EIATTR_SPARSE_MMA_MASK
	.align		4
.L_111:
        /*0048*/ 	.byte	0x03, 0x50
        /*004a*/ 	.short	0x0000


	//----- nvinfo : EIATTR_MAXREG_COUNT
	.align		4
        /*004c*/ 	.byte	0x03, 0x1b
        /*004e*/ 	.short	0x00ff


	//----- nvinfo : EIATTR_MERCURY_ISA_VERSION
	.align		4
        /*0050*/ 	.byte	0x03, 0x5f
        /*0052*/ 	.short	0x0101


	//----- nvinfo : EIATTR_VRC_CTA_INIT_COUNT
	.align		4
        /*0054*/ 	.byte	0x02, 0x4a
	.zero		1
	.zero		1


	//----- nvinfo : EIATTR_EXIT_INSTR_OFFSETS
	.align		4
        /*0058*/ 	.byte	0x04, 0x1c
        /*005a*/ 	.short	(.L_113 - .L_112)


	//   ....[0]....
.L_112:
        /*005c*/ 	.word	0x00000070


	//   ....[1]....
        /*0060*/ 	.word	0x000011b0


	//----- nvinfo : EIATTR_CRS_STACK_SIZE
	.align		4
.L_113:
        /*0064*/ 	.byte	0x04, 0x1e
        /*0066*/ 	.short	(.L_115 - .L_114)
.L_114:
        /*0068*/ 	.word	0x00000000


	//----- nvinfo : EIATTR_CBANK_PARAM_SIZE
	.align		4
.L_115:
        /*006c*/ 	.byte	0x03, 0x19
        /*006e*/ 	.short	0x0020


	//----- nvinfo : EIATTR_PARAM_CBANK
	.align		4
        /*0070*/ 	.byte	0x04, 0x0a
        /*0072*/ 	.short	(.L_117 - .L_116)
	.align		4
.L_116:
        /*0074*/ 	.word	index@(.nv.constant0._Z14IndexScalarGPUIiEvPKT_S0_PS0_S3_)
        /*0078*/ 	.short	0x0380
        /*007a*/ 	.short	0x0020


	//----- nvinfo : EIATTR_SW_WAR
	.align		4
.L_117:
        /*007c*/ 	.byte	0x04, 0x36
        /*007e*/ 	.short	(.L_119 - .L_118)
.L_118:
        /*0080*/ 	.word	0x00000008
.L_119:


//--------------------- .nv.callgraph             --------------------------
	.section	.nv.callgraph,"",@"SHT_CUDA_CALLGRAPH"
	.align	4
	.sectionentsize	8
	.align		4
        /*0000*/ 	.word	0x00000000
	.align		4
        /*0004*/ 	.word	0xffffffff
	.align		4
        /*0008*/ 	.word	0x00000000
	.align		4
        /*000c*/ 	.word	0xfffffffe
	.align		4
        /*0010*/ 	.word	0x00000000
	.align		4
        /*0014*/ 	.word	0xfffffffd
	.align		4
        /*0018*/ 	.word	0x00000000
	.align		4
        /*001c*/ 	.word	0xfffffffc


//--------------------- .text._Z14IndexScalarGPUIdEvPKT_S0_PS0_S3_ --------------------------
	.section	.text._Z14IndexScalarGPUIdEvPKT_S0_PS0_S3_,"ax",@progbits
	.align	128
        .global         _Z14IndexScalarGPUIdEvPKT_S0_PS0_S3_
        .type           _Z14IndexScalarGPUIdEvPKT_S0_PS0_S3_,@function
        .size           _Z14IndexScalarGPUIdEvPKT_S0_PS0_S3_,(.L_x_10 - _Z14IndexScalarGPUIdEvPKT_S0_PS0_S3_)
        .other          _Z14IndexScalarGPUIdEvPKT_S0_PS0_S3_,@"STO_CUDA_ENTRY STV_DEFAULT"
_Z14IndexScalarGPUIdEvPKT_S0_PS0_S3_:
.text._Z14IndexScalarGPUIdEvPKT_S0_PS0_S3_:
[----:B------:R-:W-:Y:S01]  /*0000*/  LDC R1, c[0x0][0x37c] ;  /* 0x0000df00ff017b82 */ /* 0x000fe20000000800 */
[----:B------:R-:W0:Y:S01]  /*0010*/  S2R R0, SR_CTAID.X ;  /* 0x0000000000007919 */ /* 0x000e220000002500 */
[----:B------:R-:W0:Y:S01]  /*0020*/  LDCU UR4, c[0x0][0x360] ;  /* 0x00006c00ff0477ac */ /* 0x000e220008000800 */
[----:B------:R-:W0:Y:S01]  /*0030*/  S2R R3, SR_TID.X ;  /* 0x0000000000037919 */ /* 0x000e220000002100 */
[----:B------:R-:W1:Y:S01]  /*0040*/  LDCU.64 UR6, c[0x0][0x388] ;  /* 0x00007100ff0677ac */ /* 0x000e620008000a00 */
[----:B0-----:R-:W-:-:S04]  /*0050*/  IMAD R0, R0, UR4, R3 ;  /* 0x0000000400007c24 */ /* 0x001fc8000f8e0203 */
[----:B------:R-:W1:Y:S02]  /*0060*/  I2F.F64.U32 R2, R0 ;  /* 0x0000000000027312 */ /* 0x000e640000201800 */
[----:B-1----:R-:W-:-:S14]  /*0070*/  DSETP.GEU.AND P0, PT, R2, UR6, PT ;  /* 0x0000000602007e2a */ /* 0x002fdc000bf0e000 */
[----:B------:R-:W-:Y:S05]  /*0080*/  @P0 EXIT ;  /* 0x000000000000094d */ /* 0x000fea0003800000 */
[----:B------:R-:W0:Y:S01]  /*0090*/  LDC.64 R2, c[0x0][0x380] ;  /* 0x0000e000ff027b82 */ /* 0x000e220000000a00 */
[----:B------:R-:W1:Y:S01]  /*00a0*/  LDCU UR5, c[0x0][0x370] ;  /* 0x00006e00ff0577ac */ /* 0x000e620008000800 */
[----:B------:R-:W2:Y:S06]  /*00b0*/  LDCU.64 UR6, c[0x0][0x358] ;  /* 0x00006b00ff0677ac */ /* 0x000eac0008000a00 */
[----:B------:R-:W3:Y:S01]  /*00c0*/  LDC.64 R4, c[0x0][0x388] ;  /* 0x0000e200ff047b82 */ /* 0x000ee20000000a00 */
[----:B------:R-:W4:Y:S01]  /*00d0*/  LDCU.128 UR8, c[0x0][0x390] ;  /* 0x00007200ff0877ac */ /* 0x000f220008000c00 */
[----:B-1----:R-:W-:-:S12]  /*00e0*/  UIMAD UR4, UR4, UR5, URZ ;  /* 0x00000005040472a4 */ /* 0x002fd8000f8e02ff */
.L_x_0:
[----:B------:R-:W-:-:S05]  /*00f0*/  SHF.L.U32 R29, R0, 0x3, RZ ;  /* 0x00000003001d7819 */ /* 0x000fca00000006ff */
[----:B0-----:R-:W-:-:S05]  /*0100*/  IMAD.WIDE.U32 R28, R29, 0x8, R2 ;  /* 0x000000081d1c7825 */ /* 0x001fca00078e0002 */
[----:B--2---:R-:W2:Y:S04]  /*0110*/  LDG.E.64 R24, desc[UR6][R28.64] ;  /* 0x000000061c187981 */ /* 0x004ea8000c1e1b00 */
[----:B------:R-:W5:Y:S04]  /*0120*/  LDG.E.64 R22, desc[UR6][R28.64+0x8] ;  /* 0x000008061c167981 */ /* 0x000f68000c1e1b00 */
[----:B------:R-:W4:Y:S04]  /*0130*/  LDG.E.64 R20, desc[UR6][R28.64+0x10] ;  /* 0x000010061c147981 */ /* 0x000f28000c1e1b00 */
[----:B------:R-:W3:Y:S04]  /*0140*/  LDG.E.64 R14, desc[UR6][R28.64+0x18] ;  /* 0x000018061c0e7981 */ /* 0x000ee8000c1e1b00 */
[----:B------:R-:W3:Y:S04]  /*0150*/  LDG.E.64 R18, desc[UR6][R28.64+0x20] ;  /* 0x000020061c127981 */ /* 0x000ee8000c1e1b00 */
[----:B------:R-:W3:Y:S04]  /*0160*/  LDG.E.64 R16, desc[UR6][R28.64+0x28] ;  /* 0x000028061c107981 */ /* 0x000ee8000c1e1b00 */
[----:B------:R-:W3:Y:S04]  /*0170*/  LDG.E.64 R6, desc[UR6][R28.64+0x30] ;  /* 0x000030061c067981 */ /* 0x000ee8000c1e1b00 */
[----:B------:R0:W3:Y:S01]  /*0180*/  LDG.E.64 R8, desc[UR6][R28.64+0x38] ;  /* 0x000038061c087981 */ /* 0x0000e2000c1e1b00 */
[C---:B------:R-:W-:Y:S01]  /*0190*/  IMAD R27, R0.reuse, 0x24, RZ ;  /* 0x00000024001b7824 */ /* 0x040fe200078e02ff */
[----:B------:R-:W-:-:S04]  /*01a0*/  IADD3 R0, PT, PT, R0, UR4, RZ ;  /* 0x0000000400007c10 */ /* 0x000fc8000fffe0ff */
[C---:B------:R-:W-:Y:S02]  /*01b0*/  IADD3 R26, PT, PT, R27.reuse, 0x10, RZ ;  /* 0x000000101b1a7810 */ /* 0x040fe40007ffe0ff */
[----:B0-----:R-:W-:Y:S01]  /*01c0*/  IADD3 R29, PT, PT, R27, 0x4, RZ ;  /* 0x000000041b1d7810 */ /* 0x001fe20007ffe0ff */
[--C-:B--2---:R-:W-:Y:S02]  /*01d0*/  DSETP.NAN.AND P2, PT, R24, R24.reuse, PT ;  /* 0x000000181800722a */ /* 0x104fe40003f48000 */
[--C-:B-----5:R-:W-:Y:S02]  /*01e0*/  DSETP.GE.AND P3, PT, R22, R24.reuse, PT ;  /* 0x000000181600722a */ /* 0x120fe40003f66000 */
[--C-:B----4-:R-:W-:Y:S02]  /*01f0*/  DSETP.GE.AND P4, PT, R20, R24.reuse, PT ;  /* 0x000000181400722a */ /* 0x110fe40003f86000 */
[----:B---3--:R-:W-:-:S08]  /*0200*/  DSETP.GE.AND P5, PT, R14, R24, PT ;  /* 0x000000180e00722a */ /* 0x008fd00003fa6000 */
[----:B------:R-:W-:Y:S02]  /*0210*/  @!P2 MOV R10, UR8 ;  /* 0x00000008000aac02 */ /* 0x000fe40008000f00 */
[----:B------:R-:W-:Y:S01]  /*0220*/  @!P2 MOV R11, UR9 ;  /* 0x00000009000bac02 */ /* 0x000fe20008000f00 */
[--C-:B------:R-:W-:Y:S01]  /*0230*/  DSETP.GE.AND P1, PT, R18, R24.reuse, PT ;  /* 0x000000181200722a */ /* 0x100fe20003f26000 */
[----:B------:R-:W-:Y:S02]  /*0240*/  @!P2 MOV R12, UR10 ;  /* 0x0000000a000cac02 */ /* 0x000fe40008000f00 */
[----:B------:R-:W-:Y:S01]  /*0250*/  @!P2 MOV R13, UR11 ;  /* 0x0000000b000dac02 */ /* 0x000fe20008000f00 */
[C---:B------:R-:W-:Y:S01]  /*0260*/  @!P2 IMAD.WIDE.U32 R34, R27.reuse, 0x8, R10 ;  /* 0x000000081b22a825 */ /* 0x040fe200078e000a */
[----:B------:R-:W-:Y:S01]  /*0270*/  @P2 MOV R10, UR8 ;  /* 0x00000008000a2c02 */ /* 0x000fe20008000f00 */
[----:B------:R-:W-:Y:S01]  /*0280*/  DSETP.GE.AND P0, PT, R16, R24, PT ;  /* 0x000000181000722a */ /* 0x000fe20003f06000 */
[----:B------:R-:W-:Y:S01]  /*0290*/  @P2 MOV R11, UR9 ;  /* 0x00000009000b2c02 */ /* 0x000fe20008000f00 */
[----:B------:R-:W-:Y:S01]  /*02a0*/  @!P2 IMAD.WIDE.U32 R32, R27, 0x8, R12 ;  /* 0x000000081b20a825 */ /* 0x000fe200078e000c */
[----:B------:R-:W-:Y:S01]  /*02b0*/  @P2 MOV R12, UR10 ;  /* 0x0000000a000c2c02 */ /* 0x000fe20008000f00 */
[----:B------:R-:W-:Y:S01]  /*02c0*/  @!P2 STG.E.64 desc[UR6][R34.64], R24 ;  /* 0x000000182200a986 */ /* 0x000fe2000c101b06 */
[----:B------:R-:W-:-:S03]  /*02d0*/  @P2 MOV R13, UR11 ;  /* 0x0000000b000d2c02 */ /* 0x000fc60008000f00 */
[----:B------:R-:W-:Y:S01]  /*02e0*/  @!P2 STG.E.64 desc[UR6][R32.64], R24 ;  /* 0x000000182000a986 */ /* 0x000fe2000c101b06 */
[----:B------:R-:W-:-:S04]  /*02f0*/  @P1 IMAD.WIDE.U32 R36, R29, 0x8, R10 ;  /* 0x000000081d241825 */ /* 0x000fc800078e000a */
[----:B------:R-:W-:-:S04]  /*0300*/  @P1 IMAD.WIDE.U32 R30, R29, 0x8, R12 ;  /* 0x000000081d1e1825 */ /* 0x000fc800078e000c */
[----:B------:R-:W-:-:S04]  /*0310*/  @P2 IMAD.WIDE.U32 R34, R27, 0x8, R10 ;  /* 0x000000081b222825 */ /* 0x000fc800078e000a */
[----:B------:R-:W-:Y:S01]  /*0320*/  @P2 IMAD.WIDE.U32 R32, R27, 0x8, R12 ;  /* 0x000000081b202825 */ /* 0x000fe200078e000c */
[----:B------:R-:W-:Y:S04]  /*0330*/  @P2 STG.E.64 desc[UR6][R34.64], R24 ;  /* 0x0000001822002986 */ /* 0x000fe8000c101b06 */
[----:B------:R-:W-:Y:S01]  /*0340*/  @P2 STG.E.64 desc[UR6][R32.64], R24 ;  /* 0x0000001820002986 */ /* 0x000fe2000c101b06 */
[----:B------:R-:W-:-:S03]  /*0350*/  DSETP.GE.AND P2, PT, R6, R24, PT ;  /* 0x000000180600722a */ /* 0x000fc60003f46000 */
[----:B------:R-:W-:Y:S04]  /*0360*/  @P3 STG.E.64 desc[UR6][R34.64+0x8], R22 ;  /* 0x0000081622003986 */ /* 0x000fe8000c101b06 */
[----:B------:R-:W-:Y:S04]  /*0370*/  @P3 STG.E.64 desc[UR6][R32.64+0x8], R24 ;  /* 0x0000081820003986 */ /* 0x000fe8000c101b06 */
[----:B------:R-:W-:Y:S04]  /*0380*/  @!P3 STG.E.64 desc[UR6][R34.64+0x8], R24 ;  /* 0x000008182200b986 */ /* 0x000fe8000c101b06 */
[----:B------:R-:W-:Y:S01]  /*0390*/  @!P3 STG.E.64 desc[UR6][R32.64+0x8], R22 ;  /* 0x000008162000b986 */ /* 0x000fe2000c101b06 */
[----:B------:R-:W-:-:S03]  /*03a0*/  DSETP.NAN.AND P3, PT, R8, R8, PT ;  /* 0x000000080800722a */ /* 0x000fc60003f68000 */
[----:B------:R-:W-:Y:S04]  /*03b0*/  @P4 STG.E.64 desc[UR6][R34.64+0x10], R20 ;  /* 0x0000101422004986 */ /* 0x000fe8000c101b06 */
[----:B------:R-:W-:Y:S04]  /*03c0*/  @P4 STG.E.64 desc[UR6][R32.64+0x10], R24 ;  /* 0x0000101820004986 */ /* 0x000fe8000c101b06 */
[----:B------:R-:W-:Y:S04]  /*03d0*/  @!P4 STG.E.64 desc[UR6][R34.64+0x10], R24 ;  /* 0x000010182200c986 */ /* 0x000fe8000c101b06 */
[----:B------:R-:W-:Y:S04]  /*03e0*/  @!P4 STG.E.64 desc[UR6][R32.64+0x10], R20 ;  /* 0x000010142000c986 */ /* 0x000fe8000c101b06 */
[----:B------:R-:W-:Y:S04]  /*03f0*/  @P5 STG.E.64 desc[UR6][R34.64+0x18], R14 ;  /* 0x0000180e22005986 */ /* 0x000fe8000c101b06 */
[----:B------:R-:W-:Y:S04]  /*0400*/  @P5 STG.E.64 desc[UR6][R32.64+0x18], R24 ;  /* 0x0000181820005986 */ /* 0x000fe8000c101b06 */
[----:B------:R-:W-:Y:S04]  /*0410*/  @!P5 STG.E.64 desc[UR6][R34.64+0x18], R24 ;  /* 0x000018182200d986 */ /* 0x000fe8000c101b06 */
[----:B------:R0:W-:Y:S04]  /*0420*/  @!P5 STG.E.64 desc[UR6][R32.64+0x18], R14 ;  /* 0x0000180e2000d986 */ /* 0x0001e8000c101b06 */
[----:B------:R-:W-:Y:S04]  /*0430*/  @P1 STG.E.64 desc[UR6][R36.64], R18 ;  /* 0x0000001224001986 */ /* 0x000fe8000c101b06 */
[----:B------:R1:W-:Y:S01]  /*0440*/  @P1 STG.E.64 desc[UR6][R30.64], R24 ;  /* 0x000000181e001986 */ /* 0x0003e2000c101b06 */
[----:B0-----:R-:W-:Y:S01]  /*0450*/  IADD3 R33, PT, PT, R27, 0x5, RZ ;  /* 0x000000051b217810 */ /* 0x001fe20007ffe0ff */
[----:B------:R-:W-:-:S04]  /*0460*/  @!P1 IMAD.WIDE.U32 R36, R29, 0x8, R10 ;  /* 0x000000081d249825 */ /* 0x000fc800078e000a */
[----:B------:R-:W-:Y:S01]  /*0470*/  @!P1 IMAD.WIDE.U32 R28, R29, 0x8, R12 ;  /* 0x000000081d1c9825 */ /* 0x000fe200078e000c */
[----:B------:R0:W-:Y:S03]  /*0480*/  @!P1 STG.E.64 desc[UR6][R36.64], R24 ;  /* 0x0000001824009986 */ /* 0x0001e6000c101b06 */
[C---:B------:R-:W-:Y:S01]  /*0490*/  @P0 IMAD.WIDE.U32 R34, R33.reuse, 0x8, R10 ;  /* 0x0000000821220825 */ /* 0x040fe200078e000a */
[----:B------:R2:W-:Y:S01]  /*04a0*/  @!P1 STG.E.64 desc[UR6][R28.64], R18 ;  /* 0x000000121c009986 */ /* 0x0005e2000c101b06 */
[----:B------:R-:W-:Y:S02]  /*04b0*/  DSETP.GE.AND P1, PT, R8, R24, PT ;  /* 0x000000180800722a */ /* 0x000fe40003f26000 */
[C---:B-1----:R-:W-:Y:S01]  /*04c0*/  @!P0 IMAD.WIDE.U32 R30, R33.reuse, 0x8, R12 ;  /* 0x00000008211e8825 */ /* 0x042fe200078e000c */
[----:B------:R1:W-:Y:S03]  /*04d0*/  @P0 STG.E.64 desc[UR6][R34.64], R16 ;  /* 0x0000001022000986 */ /* 0x0003e6000c101b06 */
[----:B0-----:R-:W-:-:S04]  /*04e0*/  @!P0 IMAD.WIDE.U32 R36, R33, 0x8, R10 ;  /* 0x0000000821248825 */ /* 0x001fc800078e000a */
[----:B--2---:R-:W-:Y:S01]  /*04f0*/  @P0 IMAD.WIDE.U32 R28, R33, 0x8, R12 ;  /* 0x00000008211c0825 */ /* 0x004fe200078e000c */
[----:B-1----:R-:W-:-:S04]  /*0500*/  IADD3 R35, PT, PT, R27, 0x6, RZ ;  /* 0x000000061b237810 */ /* 0x002fc80007ffe0ff */
[----:B------:R0:W-:Y:S01]  /*0510*/  @P0 STG.E.64 desc[UR6][R28.64], R24 ;  /* 0x000000181c000986 */ /* 0x0001e2000c101b06 */
[----:B------:R-:W-:-:S03]  /*0520*/  @P2 IMAD.WIDE.U32 R32, R35, 0x8, R10 ;  /* 0x0000000823202825 */ /* 0x000fc600078e000a */
[----:B------:R1:W-:Y:S04]  /*0530*/  @!P0 STG.E.64 desc[UR6][R36.64], R24 ;  /* 0x0000001824008986 */ /* 0x0003e8000c101b06 */
[----:B------:R2:W-:Y:S01]  /*0540*/  @!P0 STG.E.64 desc[UR6][R30.64], R16 ;  /* 0x000000101e008986 */ /* 0x0005e2000c101b06 */
[----:B------:R-:W-:-:S03]  /*0550*/  DSETP.NAN.AND P0, PT, R22, R22, PT ;  /* 0x000000161600722a */ /* 0x000fc60003f08000 */
[----:B------:R3:W-:Y:S01]  /*0560*/  @P2 STG.E.64 desc[UR6][R32.64], R6 ;  /* 0x0000000620002986 */ /* 0x0007e2000c101b06 */
[----:B0-----:R-:W-:-:S04]  /*0570*/  @!P2 IMAD.WIDE.U32 R28, R35, 0x8, R12 ;  /* 0x00000008231ca825 */ /* 0x001fc800078e000c */
[----:B-1----:R-:W-:-:S04]  /*0580*/  @!P2 IMAD.WIDE.U32 R36, R35, 0x8, R10 ;  /* 0x000000082324a825 */ /* 0x002fc800078e000a */
[----:B--2---:R-:W-:Y:S01]  /*0590*/  @P2 IMAD.WIDE.U32 R30, R35, 0x8, R12 ;  /* 0x00000008231e2825 */ /* 0x004fe200078e000c */
[----:B---3--:R-:W-:-:S04]  /*05a0*/  IADD3 R33, PT, PT, R27, 0x7, RZ ;  /* 0x000000071b217810 */ /* 0x008fc80007ffe0ff */
[----:B------:R0:W-:Y:S01]  /*05b0*/  @P2 STG.E.64 desc[UR6][R30.64], R24 ;  /* 0x000000181e002986 */ /* 0x0001e2000c101b06 */
[----:B------:R-:W-:-:S03]  /*05c0*/  @P1 IMAD.WIDE.U32 R34, R33, 0x8, R10 ;  /* 0x0000000821221825 */ /* 0x000fc600078e000a */
[----:B------:R1:W-:Y:S04]  /*05d0*/  @!P2 STG.E.64 desc[UR6][R36.64], R24 ;  /* 0x000000182400a986 */ /* 0x0003e8000c101b06 */
[----:B------:R2:W-:Y:S01]  /*05e0*/  @!P2 STG.E.64 desc[UR6][R28.64], R6 ;  /* 0x000000061c00a986 */ /* 0x0005e2000c101b06 */
[----:B------:R-:W-:-:S03]  /*05f0*/  DSETP.GE.AND P2, PT, R20, R22, PT ;  /* 0x000000161400722a */ /* 0x000fc60003f46000 */
[----:B------:R3:W-:Y:S01]  /*0600*/  @P1 STG.E.64 desc[UR6][R34.64], R8 ;  /* 0x0000000822001986 */ /* 0x0007e2000c101b06 */
[----:B0-----:R-:W-:Y:S01]  /*0610*/  @!P1 IMAD.WIDE.U32 R30, R33, 0x8, R10 ;  /* 0x00000008211e9825 */ /* 0x001fe200078e000a */
[----:B-1----:R-:W-:-:S03]  /*0620*/  IADD3 R37, PT, PT, R27, 0x9, RZ ;  /* 0x000000091b257810 */ /* 0x002fc60007ffe0ff */
[----:B--2---:R-:W-:Y:S01]  /*0630*/  @P1 IMAD.WIDE.U32 R28, R33, 0x8, R12 ;  /* 0x00000008211c1825 */ /* 0x004fe200078e000c */
[----:B---3--:R-:W-:-:S03]  /*0640*/  IADD3 R35, PT, PT, R27, 0x8, RZ ;  /* 0x000000081b237810 */ /* 0x008fc60007ffe0ff */
[--C-:B------:R-:W-:Y:S01]  /*0650*/  @!P1 IMAD.WIDE.U32 R32, R33, 0x8, R12.reuse ;  /* 0x0000000821209825 */ /* 0x100fe200078e000c */
[----:B------:R0:W-:Y:S04]  /*0660*/  @P1 STG.E.64 desc[UR6][R28.64], R24 ;  /* 0x000000181c001986 */ /* 0x0001e8000c101b06 */
[----:B------:R1:W-:Y:S04]  /*0670*/  @!P1 STG.E.64 desc[UR6][R30.64], R24 ;  /* 0x000000181e009986 */ /* 0x0003e8000c101b06 */
[----:B------:R2:W-:Y:S01]  /*0680*/  @!P1 STG.E.64 desc[UR6][R32.64], R8 ;  /* 0x0000000820009986 */ /* 0x0005e2000c101b06 */
[----:B------:R-:W-:Y:S01]  /*0690*/  DSETP.GE.AND P1, PT, R14, R22, PT ;  /* 0x000000160e00722a */ /* 0x000fe20003f26000 */
[----:B0-----:R-:W-:-:S04]  /*06a0*/  @!P0 IMAD.WIDE.U32 R28, R35, 0x8, R12 ;  /* 0x00000008231c8825 */ /* 0x001fc800078e000c */
[----:B-1----:R-:W-:Y:S01]  /*06b0*/  @!P0 IMAD.WIDE.U32 R30, R35, 0x8, R10 ;  /* 0x00000008231e8825 */ /* 0x002fe200078e000a */
[----:B------:R-:W-:-:S03]  /*06c0*/  IADD3 R25, PT, PT, R27, 0xa, RZ ;  /* 0x0000000a1b197810 */ /* 0x000fc60007ffe0ff */
[C---:B--2---:R-:W-:Y:S01]  /*06d0*/  @P0 IMAD.WIDE.U32 R32, R35.reuse, 0x8, R10 ;  /* 0x0000000823200825 */ /* 0x044fe200078e000a */
[----:B------:R0:W-:Y:S03]  /*06e0*/  @!P0 STG.E.64 desc[UR6][R30.64], R22 ;  /* 0x000000161e008986 */ /* 0x0001e6000c101b06 */
[----:B------:R-:W-:Y:S01]  /*06f0*/  @P0 IMAD.WIDE.U32 R34, R35, 0x8, R12 ;  /* 0x0000000823220825 */ /* 0x000fe200078e000c */
[----:B------:R1:W-:Y:S04]  /*0700*/  @!P0 STG.E.64 desc[UR6][R28.64], R22 ;  /* 0x000000161c008986 */ /* 0x0003e8000c101b06 */
[----:B------:R2:W-:Y:S04]  /*0710*/  @P0 STG.E.64 desc[UR6][R32.64], R22 ;  /* 0x0000001620000986 */ /* 0x0005e8000c101b06 */
[----:B------:R3:W-:Y:S01]  /*0720*/  @P0 STG.E.64 desc[UR6][R34.64], R22 ;  /* 0x0000001622000986 */ /* 0x0007e2000c101b06 */
[----:B------:R-:W-:Y:S01]  /*0730*/  DSETP.GE.AND P0, PT, R18, R22, PT ;  /* 0x000000161200722a */ /* 0x000fe20003f06000 */
[----:B0-----:R-:W-:-:S04]  /*0740*/  @!P2 IMAD.WIDE.U32 R30, R37, 0x8, R10 ;  /* 0x00000008251ea825 */ /* 0x001fc800078e000a */
[----:B-1----:R-:W-:Y:S01]  /*0750*/  @P2 IMAD.WIDE.U32 R28, R37, 0x8, R10 ;  /* 0x00000008251c2825 */ /* 0x002fe200078e000a */
[----:B--2---:R-:W-:-:S04]  /*0760*/  IADD3 R33, PT, PT, R27, 0xb, RZ ;  /* 0x0000000b1b217810 */ /* 0x004fc80007ffe0ff */
[----:B------:R0:W-:Y:S01]  /*0770*/  @P2 STG.E.64 desc[UR6][R28.64], R20 ;  /* 0x000000141c002986 */ /* 0x0001e2000c101b06 */
[----:B---3--:R-:W-:-:S04]  /*0780*/  @P2 IMAD.WIDE.U32 R34, R37, 0x8, R12 ;  /* 0x0000000825222825 */ /* 0x008fc800078e000c */
[----:B------:R-:W-:Y:S01]  /*0790*/  @!P2 IMAD.WIDE.U32 R36, R37, 0x8, R12 ;  /* 0x000000082524a825 */ /* 0x000fe200078e000c */
[----:B------:R1:W-:Y:S04]  /*07a0*/  @P2 STG.E.64 desc[UR6][R34.64], R22 ;  /* 0x0000001622002986 */ /* 0x0003e8000c101b06 */
[----:B------:R2:W-:Y:S01]  /*07b0*/  @!P2 STG.E.64 desc[UR6][R30.64], R22 ;  /* 0x000000161e00a986 */ /* 0x0005e2000c101b06 */
[----:B0-----:R-:W-:-:S03]  /*07c0*/  @P1 IMAD.WIDE.U32 R28, R25, 0x8, R10 ;  /* 0x00000008191c1825 */ /* 0x001fc600078e000a */
[----:B------:R0:W-:Y:S01]  /*07d0*/  @!P2 STG.E.64 desc[UR6][R36.64], R20 ;  /* 0x000000142400a986 */ /* 0x0001e2000c101b06 */
[----:B------:R-:W-:-:S03]  /*07e0*/  DSETP.GE.AND P2, PT, R16, R22, PT ;  /* 0x000000161000722a */ /* 0x000fc60003f46000 */
[----:B------:R-:W-:Y:S01]  /*07f0*/  @P1 STG.E.64 desc[UR6][R28.64], R14 ;  /* 0x0000000e1c001986 */ /* 0x000fe2000c101b06 */
[----:B-1----:R-:W-:-:S04]  /*0800*/  @P0 IMAD.WIDE.U32 R34, R33, 0x8, R12 ;  /* 0x0000000821220825 */ /* 0x002fc800078e000c */
[----:B--2---:R-:W-:-:S04]  /*0810*/  @!P1 IMAD.WIDE.U32 R30, R25, 0x8, R12 ;  /* 0x00000008191e9825 */ /* 0x004fc800078e000c */
[----:B0-----:R-:W-:-:S04]  /*0820*/  @P1 IMAD.WIDE.U32 R36, R25, 0x8, R12 ;  /* 0x0000000819241825 */ /* 0x001fc800078e000c */
[--C-:B------:R-:W-:Y:S01]  /*0830*/  @!P1 IMAD.WIDE.U32 R28, R25, 0x8, R10.reuse ;  /* 0x00000008191c9825 */ /* 0x100fe200078e000a */
[----:B------:R-:W-:Y:S03]  /*0840*/  @P1 STG.E.64 desc[UR6][R36.64], R22 ;  /* 0x0000001624001986 */ /* 0x000fe6000c101b06 */
[----:B------:R-:W-:Y:S01]  /*0850*/  @P0 IMAD.WIDE.U32 R24, R33, 0x8, R10 ;  /* 0x0000000821180825 */ /* 0x000fe200078e000a */
[----:B------:R0:W-:Y:S04]  /*0860*/  @!P1 STG.E.64 desc[UR6][R28.64], R22 ;  /* 0x000000161c009986 */ /* 0x0001e8000c101b06 */
[----:B------:R1:W-:Y:S01]  /*0870*/  @!P1 STG.E.64 desc[UR6][R30.64], R14 ;  /* 0x0000000e1e009986 */ /* 0x0003e2000c101b06 */
[----:B------:R-:W-:-:S03]  /*0880*/  DSETP.GE.AND P1, PT, R6, R22, PT ;  /* 0x000000160600722a */ /* 0x000fc60003f26000 */
[----:B------:R2:W-:Y:S04]  /*0890*/  @P0 STG.E.64 desc[UR6][R24.64], R18 ;  /* 0x0000001218000986 */ /* 0x0005e8000c101b06 */
[----:B------:R-:W-:Y:S01]  /*08a0*/  @P0 STG.E.64 desc[UR6][R34.64], R22 ;  /* 0x0000001622000986 */ /* 0x000fe2000c101b06 */
[----:B0-----:R-:W-:-:S04]  /*08b0*/  @!P0 IMAD.WIDE.U32 R28, R33, 0x8, R12 ;  /* 0x00000008211c8825 */ /* 0x001fc800078e000c */
[----:B-1----:R-:W-:Y:S01]  /*08c0*/  @!P0 IMAD.WIDE.U32 R30, R33, 0x8, R10 ;  /* 0x00000008211e8825 */ /* 0x002fe200078e000a */
[----:B--2---:R-:W-:-:S04]  /*08d0*/  IADD3 R25, PT, PT, R27, 0xc, RZ ;  /* 0x0000000c1b197810 */ /* 0x004fc80007ffe0ff */
[----:B------:R0:W-:Y:S01]  /*08e0*/  @!P0 STG.E.64 desc[UR6][R30.64], R22 ;  /* 0x000000161e008986 */ /* 0x0001e2000c101b06 */
[----:B------:R-:W-:-:S03]  /*08f0*/  @P2 IMAD.WIDE.U32 R32, R25, 0x8, R10 ;  /* 0x0000000819202825 */ /* 0x000fc600078e000a */
[----:B------:R1:W-:Y:S01]  /*0900*/  @!P0 STG.E.64 desc[UR6][R28.64], R18 ;  /* 0x000000121c008986 */ /* 0x0003e2000c101b06 */
[----:B------:R-:W-:Y:S01]  /*0910*/  DSETP.GE.AND P0, PT, R8, R22, PT ;  /* 0x000000160800722a */ /* 0x000fe20003f06000 */
[C-C-:B------:R-:W-:Y:S02]  /*0920*/  @P2 IMAD.WIDE.U32 R36, R25.reuse, 0x8, R12.reuse ;  /* 0x0000000819242825 */ /* 0x140fe400078e000c */
[----:B------:R2:W-:Y:S04]  /*0930*/  @P2 STG.E.64 desc[UR6][R32.64], R16 ;  /* 0x0000001020002986 */ /* 0x0005e8000c101b06 */
[----:B------:R3:W-:Y:S01]  /*0940*/  @P2 STG.E.64 desc[UR6][R36.64], R22 ;  /* 0x0000001624002986 */ /* 0x0007e2000c101b06 */
[----:B0-----:R-:W-:-:S04]  /*0950*/  @!P2 IMAD.WIDE.U32 R30, R25, 0x8, R12 ;  /* 0x00000008191ea825 */ /* 0x001fc800078e000c */
[----:B-1----:R-:W-:Y:S01]  /*0960*/  @!P2 IMAD.WIDE.U32 R28, R25, 0x8, R10 ;  /* 0x00000008191ca825 */ /* 0x002fe200078e000a */
[----:B--2---:R-:W-:-:S04]  /*0970*/  IADD3 R33, PT, PT, R27, 0xd, RZ ;  /* 0x0000000d1b217810 */ /* 0x004fc80007ffe0ff */
[----:B------:R-:W-:Y:S01]  /*0980*/  @!P2 STG.E.64 desc[UR6][R28.64], R22 ;  /* 0x000000161c00a986 */ /* 0x000fe2000c101b06 */
[----:B---3--:R-:W-:Y:S01]  /*0990*/  IADD3 R37, PT, PT, R27, 0xf, RZ ;  /* 0x0000000f1b257810 */ /* 0x008fe20007ffe0ff */
[C---:B------:R-:W-:Y:S02]  /*09a0*/  @P1 IMAD.WIDE.U32 R24, R33.reuse, 0x8, R10 ;  /* 0x0000000821181825 */ /* 0x040fe400078e000a */
[----:B------:R0:W-:Y:S01]  /*09b0*/  @!P2 STG.E.64 desc[UR6][R30.64], R16 ;  /* 0x000000101e00a986 */ /* 0x0001e2000c101b06 */
[----:B------:R-:W-:Y:S01]  /*09c0*/  DSETP.NAN.AND P2, PT, R20, R20, PT ;  /* 0x000000141400722a */ /* 0x000fe20003f48000 */
[C---:B------:R-:W-:Y:S02]  /*09d0*/  @P1 IMAD.WIDE.U32 R34, R33.reuse, 0x8, R12 ;  /* 0x0000000821221825 */ /* 0x040fe400078e000c */
[----:B------:R1:W-:Y:S04]  /*09e0*/  @P1 STG.E.64 desc[UR6][R24.64], R6 ;  /* 0x0000000618001986 */ /* 0x0003e8000c101b06 */
[----:B------:R2:W-:Y:S01]  /*09f0*/  @P1 STG.E.64 desc[UR6][R34.64], R22 ;  /* 0x0000001622001986 */ /* 0x0005e2000c101b06 */
[----:B0-----:R-:W-:-:S04]  /*0a00*/  @!P1 IMAD.WIDE.U32 R30, R33, 0x8, R10 ;  /* 0x00000008211e9825 */ /* 0x001fc800078e000a */
[----:B------:R-:W-:Y:S01]  /*0a10*/  @!P1 IMAD.WIDE.U32 R32, R33, 0x8, R12 ;  /* 0x0000000821209825 */ /* 0x000fe200078e000c */
[----:B-1----:R-:W-:Y:S01]  /*0a20*/  IADD3 R25, PT, PT, R27, 0xe, RZ ;  /* 0x0000000e1b197810 */ /* 0x002fe20007ffe0ff */
[----:B------:R0:W-:Y:S04]  /*0a30*/  @!P1 STG.E.64 desc[UR6][R30.64], R22 ;  /* 0x000000161e009986 */ /* 0x0001e8000c101b06 */
[----:B------:R1:W-:Y:S01]  /*0a40*/  @!P1 STG.E.64 desc[UR6][R32.64], R6 ;  /* 0x0000000620009986 */ /* 0x0003e2000c101b06 */
[----:B--2---:R-:W-:Y:S01]  /*0a50*/  @P0 IMAD.WIDE.U32 R34, R25, 0x8, R10 ;  /* 0x0000000819220825 */ /* 0x004fe200078e000a */
[----:B------:R-:W-:-:S03]  /*0a60*/  DSETP.GE.AND P1, PT, R14, R20, PT ;  /* 0x000000140e00722a */ /* 0x000fc60003f26000 */
[C---:B------:R-:W-:Y:S01]  /*0a70*/  @!P0 IMAD.WIDE.U32 R28, R25.reuse, 0x8, R10 ;  /* 0x00000008191c8825 */ /* 0x040fe200078e000a */
[----:B------:R2:W-:Y:S03]  /*0a80*/  @P0 STG.E.64 desc[UR6][R34.64], R8 ;  /* 0x0000000822000986 */ /* 0x0005e6000c101b06 */
[----:B0-----:R-:W-:-:S04]  /*0a90*/  @!P0 IMAD.WIDE.U32 R30, R25, 0x8, R12 ;  /* 0x00000008191e8825 */ /* 0x001fc800078e000c */
[----:B-1----:R-:W-:-:S04]  /*0aa0*/  @P0 IMAD.WIDE.U32 R32, R25, 0x8, R12 ;  /* 0x0000000819200825 */ /* 0x002fc800078e000c */
[----:B------:R-:W-:Y:S01]  /*0ab0*/  @!P2 IMAD.WIDE.U32 R24, R37, 0x8, R10 ;  /* 0x000000082518a825 */ /* 0x000fe200078e000a */
[----:B------:R0:W-:Y:S03]  /*0ac0*/  @P0 STG.E.64 desc[UR6][R32.64], R22 ;  /* 0x0000001620000986 */ /* 0x0001e6000c101b06 */
[----:B--2---:R-:W-:Y:S01]  /*0ad0*/  @P1 IMAD.WIDE.U32 R34, R26, 0x8, R12 ;  /* 0x000000081a221825 */ /* 0x004fe200078e000c */
[----:B------:R1:W-:Y:S04]  /*0ae0*/  @!P0 STG.E.64 desc[UR6][R28.64], R22 ;  /* 0x000000161c008986 */ /* 0x0003e8000c101b06 */
[----:B------:R2:W-:Y:S01]  /*0af0*/  @!P0 STG.E.64 desc[UR6][R30.64], R8 ;  /* 0x000000081e008986 */ /* 0x0005e2000c101b06 */
[----:B------:R-:W-:-:S03]  /*0b00*/  DSETP.GE.AND P0, PT, R18, R20, PT ;  /* 0x000000141200722a */ /* 0x000fc60003f06000 */
[----:B------:R-:W-:Y:S01]  /*0b10*/  @!P2 STG.E.64 desc[UR6][R24.64], R20 ;  /* 0x000000141800a986 */ /* 0x000fe2000c101b06 */
[----:B0-----:R-:W-:-:S04]  /*0b20*/  @P1 IMAD.WIDE.U32 R32, R26, 0x8, R10 ;  /* 0x000000081a201825 */ /* 0x001fc800078e000a */
[----:B-1----:R-:W-:-:S04]  /*0b30*/  @!P1 IMAD.WIDE.U32 R22, R26, 0x8, R10 ;  /* 0x000000081a169825 */ /* 0x002fc800078e000a */
[----:B--2---:R-:W-:-:S04]  /*0b40*/  @!P2 IMAD.WIDE.U32 R30, R37, 0x8, R12 ;  /* 0x00000008251ea825 */ /* 0x004fc800078e000c */
[C---:B------:R-:W-:Y:S01]  /*0b50*/  @P2 IMAD.WIDE.U32 R24, R37.reuse, 0x8, R10 ;  /* 0x0000000825182825 */ /* 0x040fe200078e000a */
[----:B------:R0:W-:Y:S03]  /*0b60*/  @!P2 STG.E.64 desc[UR6][R30.64], R20 ;  /* 0x000000141e00a986 */ /* 0x0001e6000c101b06 */
[--C-:B------:R-:W-:Y:S01]  /*0b70*/  @P2 IMAD.WIDE.U32 R36, R37, 0x8, R12.reuse ;  /* 0x0000000825242825 */ /* 0x100fe200078e000c */
[----:B------:R1:W-:Y:S03]  /*0b80*/  @P2 STG.E.64 desc[UR6][R24.64], R20 ;  /* 0x0000001418002986 */ /* 0x0003e6000c101b06 */
[----:B------:R-:W-:Y:S01]  /*0b90*/  @!P1 IMAD.WIDE.U32 R28, R26, 0x8, R12 ;  /* 0x000000081a1c9825 */ /* 0x000fe200078e000c */
[----:B------:R2:W-:Y:S01]  /*0ba0*/  @P2 STG.E.64 desc[UR6][R36.64], R20 ;  /* 0x0000001424002986 */ /* 0x0005e2000c101b06 */
[----:B------:R-:W-:Y:S01]  /*0bb0*/  DSETP.GE.AND P2, PT, R16, R20, PT ;  /* 0x000000141000722a */ /* 0x000fe20003f46000 */
[----:B------:R-:W-:-:S02]  /*0bc0*/  IADD3 R26, PT, PT, R27, 0x11, RZ ;  /* 0x000000111b1a7810 */ /* 0x000fc40007ffe0ff */
[----:B------:R-:W-:Y:S03]  /*0bd0*/  @P1 STG.E.64 desc[UR6][R32.64], R14 ;  /* 0x0000000e20001986 */ /* 0x000fe6000c101b06 */
[C---:B0-----:R-:W-:Y:S01]  /*0be0*/  @P0 IMAD.WIDE.U32 R30, R26.reuse, 0x8, R10 ;  /* 0x000000081a1e0825 */ /* 0x041fe200078e000a */
[----:B------:R-:W-:Y:S03]  /*0bf0*/  @P1 STG.E.64 desc[UR6][R34.64], R20 ;  /* 0x0000001422001986 */ /* 0x000fe6000c101b06 */
[C-C-:B-1----:R-:W-:Y:S01]  /*0c00*/  @P0 IMAD.WIDE.U32 R24, R26.reuse, 0x8, R12.reuse ;  /* 0x000000081a180825 */ /* 0x142fe200078e000c */
[----:B------:R0:W-:Y:S03]  /*0c10*/  @!P1 STG.E.64 desc[UR6][R22.64], R20 ;  /* 0x0000001416009986 */ /* 0x0001e6000c101b06 */
[----:B--2---:R-:W-:Y:S01]  /*0c20*/  @!P0 IMAD.WIDE.U32 R36, R26, 0x8, R12 ;  /* 0x000000081a248825 */ /* 0x004fe200078e000c */
[----:B------:R1:W-:Y:S01]  /*0c30*/  @!P1 STG.E.64 desc[UR6][R28.64], R14 ;  /* 0x0000000e1c009986 */ /* 0x0003e2000c101b06 */
[----:B------:R-:W-:-:S03]  /*0c40*/  DSETP.GE.AND P1, PT, R6, R20, PT ;  /* 0x000000140600722a */ /* 0x000fc60003f26000 */
[----:B------:R-:W-:Y:S04]  /*0c50*/  @P0 STG.E.64 desc[UR6][R30.64], R18 ;  /* 0x000000121e000986 */ /* 0x000fe8000c101b06 */
[----:B------:R2:W-:Y:S01]  /*0c60*/  @P0 STG.E.64 desc[UR6][R24.64], R20 ;  /* 0x0000001418000986 */ /* 0x0005e2000c101b06 */
[C---:B0-----:R-:W-:Y:S01]  /*0c70*/  IADD3 R23, PT, PT, R27.reuse, 0x12, RZ ;  /* 0x000000121b177810 */ /* 0x041fe20007ffe0ff */
[----:B-1----:R-:W-:Y:S01]  /*0c80*/  @!P0 IMAD.WIDE.U32 R28, R26, 0x8, R10 ;  /* 0x000000081a1c8825 */ /* 0x002fe200078e000a */
[----:B------:R-:W-:-:S03]  /*0c90*/  IADD3 R26, PT, PT, R27, 0x13, RZ ;  /* 0x000000131b1a7810 */ /* 0x000fc60007ffe0ff */
[C---:B------:R-:W-:Y:S01]  /*0ca0*/  @P2 IMAD.WIDE.U32 R32, R23.reuse, 0x8, R10 ;  /* 0x0000000817202825 */ /* 0x040fe200078e000a */
[----:B------:R-:W-:Y:S03]  /*0cb0*/  @!P0 STG.E.64 desc[UR6][R28.64], R20 ;  /* 0x000000141c008986 */ /* 0x000fe6000c101b06 */
[C---:B------:R-:W-:Y:S01]  /*0cc0*/  @P2 IMAD.WIDE.U32 R34, R23.reuse, 0x8, R12 ;  /* 0x0000000817222825 */ /* 0x040fe200078e000c */
[----:B------:R0:W-:Y:S01]  /*0cd0*/  @!P0 STG.E.64 desc[UR6][R36.64], R18 ;  /* 0x0000001224008986 */ /* 0x0001e2000c101b06 */
[----:B------:R-:W-:Y:S02]  /*0ce0*/  DSETP.GE.AND P0, PT, R8, R20, PT ;  /* 0x000000140800722a */ /* 0x000fe40003f06000 */
[C---:B--2---:R-:W-:Y:S01]  /*0cf0*/  @!P2 IMAD.WIDE.U32 R24, R23.reuse, 0x8, R10 ;  /* 0x000000081718a825 */ /* 0x044fe200078e000a */
[----:B------:R1:W-:Y:S03]  /*0d00*/  @P2 STG.E.64 desc[UR6][R32.64], R16 ;  /* 0x0000001020002986 */ /* 0x0003e6000c101b06 */
[----:B------:R-:W-:Y:S01]  /*0d10*/  @!P2 IMAD.WIDE.U32 R22, R23, 0x8, R12 ;  /* 0x000000081716a825 */ /* 0x000fe200078e000c */
[----:B------:R-:W-:Y:S03]  /*0d20*/  @P2 STG.E.64 desc[UR6][R34.64], R20 ;  /* 0x0000001422002986 */ /* 0x000fe6000c101b06 */
[C---:B------:R-:W-:Y:S01]  /*0d30*/  @P1 IMAD.WIDE.U32 R30, R26.reuse, 0x8, R10 ;  /* 0x000000081a1e1825 */ /* 0x040fe200078e000a */
[----:B------:R2:W-:Y:S03]  /*0d40*/  @!P2 STG.E.64 desc[UR6][R24.64], R20 ;  /* 0x000000141800a986 */ /* 0x0005e6000c101b06 */
[----:B0-----:R-:W-:Y:S01]  /*0d50*/  @P1 IMAD.WIDE.U32 R36, R26, 0x8, R12 ;  /* 0x000000081a241825 */ /* 0x001fe200078e000c */
[----:B------:R0:W-:Y:S01]  /*0d60*/  @!P2 STG.E.64 desc[UR6][R22.64], R16 ;  /* 0x000000101600a986 */ /* 0x0001e2000c101b06 */
[----:B------:R-:W-:-:S02]  /*0d70*/  DSETP.NAN.AND P2, PT, R14, R14, PT ;  /* 0x0000000e0e00722a */ /* 0x000fc40003f48000 */
[C---:B------:R-:W-:Y:S01]  /*0d80*/  @!P1 IMAD.WIDE.U32 R28, R26.reuse, 0x8, R10 ;  /* 0x000000081a1c9825 */ /* 0x040fe200078e000a */
[----:B------:R3:W-:Y:S03]  /*0d90*/  @P1 STG.E.64 desc[UR6][R30.64], R6 ;  /* 0x000000061e001986 */ /* 0x0007e6000c101b06 */
[--C-:B-1----:R-:W-:Y:S01]  /*0da0*/  @!P1 IMAD.WIDE.U32 R32, R26, 0x8, R12.reuse ;  /* 0x000000081a209825 */ /* 0x102fe200078e000c */
[C---:B------:R-:W-:Y:S01]  /*0db0*/  IADD3 R26, PT, PT, R27.reuse, 0x14, RZ ;  /* 0x000000141b1a7810 */ /* 0x040fe20007ffe0ff */
[----:B------:R-:W-:Y:S04]  /*0dc0*/  @P1 STG.E.64 desc[UR6][R36.64], R20 ;  /* 0x0000001424001986 */ /* 0x000fe8000c101b06 */
[----:B------:R1:W-:Y:S01]  /*0dd0*/  @!P1 STG.E.64 desc[UR6][R28.64], R20 ;  /* 0x000000141c009986 */ /* 0x0003e2000c101b06 */
[----:B--2---:R-:W-:Y:S01]  /*0de0*/  @P0 IMAD.WIDE.U32 R24, R26, 0x8, R12 ;  /* 0x000000081a180825 */ /* 0x004fe200078e000c */
[----:B0-----:R-:W-:-:S02]  /*0df0*/  IADD3 R23, PT, PT, R27, 0x15, RZ ;  /* 0x000000151b177810 */ /* 0x001fc40007ffe0ff */
[----:B------:R0:W-:Y:S01]  /*0e00*/  @!P1 STG.E.64 desc[UR6][R32.64], R6 ;  /* 0x0000000620009986 */ /* 0x0001e2000c101b06 */
[----:B------:R-:W-:Y:S01]  /*0e10*/  DSETP.GE.AND P1, PT, R18, R14, PT ;  /* 0x0000000e1200722a */ /* 0x000fe20003f26000 */
[----:B------:R-:W-:-:S04]  /*0e20*/  @!P0 IMAD.WIDE.U32 R34, R26, 0x8, R12 ;  /* 0x000000081a228825 */ /* 0x000fc800078e000c */
[----:B---3--:R-:W-:-:S04]  /*0e30*/  @!P2 IMAD.WIDE.U32 R30, R23, 0x8, R10 ;  /* 0x00000008171ea825 */ /* 0x008fc800078e000a */
[----:B-1----:R-:W-:-:S04]  /*0e40*/  @!P0 IMAD.WIDE.U32 R28, R26, 0x8, R10 ;  /* 0x000000081a1c8825 */ /* 0x002fc800078e000a */
[----:B0-----:R-:W-:Y:S01]  /*0e50*/  @P0 IMAD.WIDE.U32 R32, R26, 0x8, R10 ;  /* 0x000000081a200825 */ /* 0x001fe200078e000a */
[----:B------:R-:W-:-:S03]  /*0e60*/  IADD3 R26, PT, PT, R27, 0x16, RZ ;  /* 0x000000161b1a7810 */ /* 0x000fc60007ffe0ff */
[----:B------:R-:W-:Y:S01]  /*0e70*/  @P2 IMAD.WIDE.U32 R36, R23, 0x8, R10 ;  /* 0x0000000817242825 */ /* 0x000fe200078e000a */
[----:B------:R0:W-:Y:S04]  /*0e80*/  @P0 STG.E.64 desc[UR6][R32.64], R8 ;  /* 0x0000000820000986 */ /* 0x0001e8000c101b06 */
[----:B------:R1:W-:Y:S04]  /*0e90*/  @P0 STG.E.64 desc[UR6][R24.64], R20 ;  /* 0x0000001418000986 */ /* 0x0003e8000c101b06 */
[----:B------:R2:W-:Y:S04]  /*0ea0*/  @!P0 STG.E.64 desc[UR6][R28.64], R20 ;  /* 0x000000141c008986 */ /* 0x0005e8000c101b06 */
[----:B------:R3:W-:Y:S01]  /*0eb0*/  @!P0 STG.E.64 desc[UR6][R34.64], R8 ;  /* 0x0000000822008986 */ /* 0x0007e2000c101b06 */
[----:B------:R-:W-:Y:S01]  /*0ec0*/  DSETP.GE.AND P0, PT, R16, R14, PT ;  /* 0x0000000e1000722a */ /* 0x000fe20003f06000 */
[----:B0-----:R-:W-:-:S02]  /*0ed0*/  @!P1 IMAD.WIDE.U32 R32, R26, 0x8, R12 ;  /* 0x000000081a209825 */ /* 0x001fc400078e000c */
[----:B------:R0:W-:Y:S02]  /*0ee0*/  @!P2 STG.E.64 desc[UR6][R30.64], R14 ;  /* 0x0000000e1e00a986 */ /* 0x0001e4000c101b06 */
[----:B-1----:R-:W-:-:S04]  /*0ef0*/  @P2 IMAD.WIDE.U32 R24, R23, 0x8, R12 ;  /* 0x0000000817182825 */ /* 0x002fc800078e000c */
[----:B--2---:R-:W-:-:S04]  /*0f00*/  @P1 IMAD.WIDE.U32 R20, R26, 0x8, R12 ;  /* 0x000000081a141825 */ /* 0x004fc800078e000c */
[----:B---3--:R-:W-:-:S04]  /*0f10*/  @!P2 IMAD.WIDE.U32 R34, R23, 0x8, R12 ;  /* 0x000000081722a825 */ /* 0x008fc800078e000c */
[C-C-:B------:R-:W-:Y:S01]  /*0f20*/  @P1 IMAD.WIDE.U32 R22, R26.reuse, 0x8, R10.reuse ;  /* 0x000000081a161825 */ /* 0x140fe200078e000a */
[----:B------:R1:W-:Y:S03]  /*0f30*/  @!P2 STG.E.64 desc[UR6][R34.64], R14 ;  /* 0x0000000e2200a986 */ /* 0x0003e6000c101b06 */
[----:B0-----:R-:W-:Y:S01]  /*0f40*/  @!P1 IMAD.WIDE.U32 R30, R26, 0x8, R10 ;  /* 0x000000081a1e9825 */ /* 0x001fe200078e000a */
[----:B------:R0:W-:Y:S01]  /*0f50*/  @P2 STG.E.64 desc[UR6][R36.64], R14 ;  /* 0x0000000e24002986 */ /* 0x0001e2000c101b06 */
[----:B------:R-:W-:-:S03]  /*0f60*/  IADD3 R26, PT, PT, R27, 0x17, RZ ;  /* 0x000000171b1a7810 */ /* 0x000fc60007ffe0ff */
[----:B------:R2:W-:Y:S01]  /*0f70*/  @P2 STG.E.64 desc[UR6][R24.64], R14 ;  /* 0x0000000e18002986 */ /* 0x0005e2000c101b06 */
[----:B------:R-:W-:Y:S01]  /*0f80*/  DSETP.GE.AND P2, PT, R6, R14, PT ;  /* 0x0000000e0600722a */ /* 0x000fe20003f46000 */
[C---:B------:R-:W-:Y:S02]  /*0f90*/  @P0 IMAD.WIDE.U32 R28, R26.reuse, 0x8, R12 ;  /* 0x000000081a1c0825 */ /* 0x040fe400078e000c */
[----:B------:R-:W-:Y:S02]  /*0fa0*/  @P1 STG.E.64 desc[UR6][R22.64], R18 ;  /* 0x0000001216001986 */ /* 0x000fe4000c101b06 */
[C---:B-1----:R-:W-:Y:S02]  /*0fb0*/  @!P0 IMAD.WIDE.U32 R34, R26.reuse, 0x8, R10 ;  /* 0x000000081a228825 */ /* 0x042fe400078e000a */
[----:B------:R-:W-:Y:S02]  /*0fc0*/  @P1 STG.E.64 desc[UR6][R20.64], R14 ;  /* 0x0000000e14001986 */ /* 0x000fe4000c101b06 */
[----:B0-----:R-:W-:-:S02]  /*0fd0*/  @!P0 IMAD.WIDE.U32 R36, R26, 0x8, R12 ;  /* 0x000000081a248825 */ /* 0x001fc400078e000c */
[----:B------:R-:W-:Y:S02]  /*0fe0*/  @!P1 STG.E.64 desc[UR6][R30.64], R14 ;  /* 0x0000000e1e009986 */ /* 0x000fe4000c101b06 */
[----:B--2---:R-:W-:Y:S01]  /*0ff0*/  @P0 IMAD.WIDE.U32 R24, R26, 0x8, R10 ;  /* 0x000000081a180825 */ /* 0x004fe200078e000a */
[----:B------:R-:W-:Y:S01]  /*1000*/  IADD3 R26, PT, PT, R27, 0x19, RZ ;  /* 0x000000191b1a7810 */ /* 0x000fe20007ffe0ff */
[----:B------:R0:W-:Y:S01]  /*1010*/  @!P1 STG.E.64 desc[UR6][R32.64], R18 ;  /* 0x0000001220009986 */ /* 0x0001e2000c101b06 */
[----:B------:R-:W-:-:S03]  /*1020*/  DSETP.GE.AND P1, PT, R8, R14, PT ;  /* 0x0000000e0800722a */ /* 0x000fc60003f26000 */
[----:B------:R1:W-:Y:S04]  /*1030*/  @P0 STG.E.64 desc[UR6][R24.64], R16 ;  /* 0x0000001018000986 */ /* 0x0003e8000c101b06 */
[----:B------:R2:W-:Y:S04]  /*1040*/  @P0 STG.E.64 desc[UR6][R28.64], R14 ;  /* 0x0000000e1c000986 */ /* 0x0005e8000c101b06 */
[----:B------:R3:W-:Y:S01]  /*1050*/  @!P0 STG.E.64 desc[UR6][R34.64], R14 ;  /* 0x0000000e22008986 */ /* 0x0007e2000c101b06 */
[----:B0-----:R-:W-:-:S03]  /*1060*/  IADD3 R33, PT, PT, R27, 0x18, RZ ;  /* 0x000000181b217810 */ /* 0x001fc60007ffe0ff */
[----:B------:R0:W-:Y:S01]  /*1070*/  @!P0 STG.E.64 desc[UR6][R36.64], R16 ;  /* 0x0000001024008986 */ /* 0x0001e2000c101b06 */
[----:B------:R-:W-:Y:S01]  /*1080*/  DSETP.NAN.AND P0, PT, R18, R18, PT ;  /* 0x000000121200722a */ /* 0x000fe20003f08000 */
[----:B-1----:R-:W-:-:S04]  /*1090*/  @P1 IMAD.WIDE.U32 R24, R26, 0x8, R10 ;  /* 0x000000081a181825 */ /* 0x002fc800078e000a */
[----:B------:R-:W-:-:S04]  /*10a0*/  @P2 IMAD.WIDE.U32 R22, R33, 0x8, R10 ;  /* 0x0000000821162825 */ /* 0x000fc800078e000a */
[C---:B------:R-:W-:Y:S01]  /*10b0*/  @P2 IMAD.WIDE.U32 R20, R33.reuse, 0x8, R12 ;  /* 0x0000000821142825 */ /* 0x040fe200078e000c */
[----:B------:R-:W-:Y:S03]  /*10c0*/  @P2 STG.E.64 desc[UR6][R22.64], R6 ;  /* 0x0000000616002986 */ /* 0x000fe6000c101b06 */
[C---:B------:R-:W-:Y:S01]  /*10d0*/  @!P2 IMAD.WIDE.U32 R30, R33.reuse, 0x8, R10 ;  /* 0x00000008211ea825 */ /* 0x040fe200078e000a */
[----:B------:R1:W-:Y:S03]  /*10e0*/  @P2 STG.E.64 desc[UR6][R20.64], R14 ;  /* 0x0000000e14002986 */ /* 0x0003e6000c101b06 */
[--C-:B------:R-:W-:Y:S01]  /*10f0*/  @!P2 IMAD.WIDE.U32 R32, R33, 0x8, R12.reuse ;  /* 0x000000082120a825 */ /* 0x100fe200078e000c */
[----:B------:R4:W-:Y:S03]  /*1100*/  @!P2 STG.E.64 desc[UR6][R30.64], R14 ;  /* 0x0000000e1e00a986 */ /* 0x0009e6000c101b06 */
[----:B--2---:R-:W-:Y:S01]  /*1110*/  @P1 IMAD.WIDE.U32 R28, R26, 0x8, R12 ;  /* 0x000000081a1c1825 */ /* 0x004fe200078e000c */
[----:B------:R-:W-:Y:S01]  /*1120*/  @!P2 STG.E.64 desc[UR6][R32.64], R6 ;  /* 0x000000062000a986 */ /* 0x000fe2000c101b06 */
[----:B------:R-:W-:-:S02]  /*1130*/  DSETP.GE.AND P2, PT, R16, R18, PT ;  /* 0x000000121000722a */ /* 0x000fc40003f46000 */
[C---:B---3--:R-:W-:Y:S01]  /*1140*/  @!P1 IMAD.WIDE.U32 R34, R26.reuse, 0x8, R10 ;  /* 0x000000081a229825 */ /* 0x048fe200078e000a */
[----:B------:R-:W-:Y:S03]  /*1150*/  @P1 STG.E.64 desc[UR6][R24.64], R8 ;  /* 0x0000000818001986 */ /* 0x000fe6000c101b06 */
[----:B0-----:R-:W-:Y:S01]  /*1160*/  @!P1 IMAD.WIDE.U32 R36, R26, 0x8, R12 ;  /* 0x000000081a249825 */ /* 0x001fe200078e000c */
[----:B------:R-:W-:Y:S01]  /*1170*/  IADD3 R26, PT, PT, R27, 0x1a, RZ ;  /* 0x0000001a1b1a7810 */ /* 0x000fe20007ffe0ff */
[----:B------:R-:W-:Y:S04]  /*1180*/  @P1 STG.E.64 desc[UR6][R28.64], R14 ;  /* 0x0000000e1c001986 */ /* 0x000fe8000c101b06 */
[----:B------:R0:W-:Y:S01]  /*1190*/  @!P1 STG.E.64 desc[UR6][R34.64], R14 ;  /* 0x0000000e22009986 */ /* 0x0001e2000c101b06 */
[----:B-1----:R-:W-:-:S03]  /*11a0*/  @!P0 IMAD.WIDE.U32 R20, R26, 0x8, R10 ;  /* 0x000000081a148825 */ /* 0x002fc600078e000a */
[----:B------:R1:W-:Y:S01]  /*11b0*/  @!P1 STG.E.64 desc[UR6][R36.64], R8 ;  /* 0x0000000824009986 */ /* 0x0003e2000c101b06 */
[----:B------:R-:W-:Y:S01]  /*11c0*/  DSETP.GE.AND P1, PT, R6, R18, PT ;  /* 0x000000120600722a */ /* 0x000fe20003f26000 */
[C---:B------:R-:W-:Y:S02]  /*11d0*/  @!P0 IMAD.WIDE.U32 R22, R26.reuse, 0x8, R12 ;  /* 0x000000081a168825 */ /* 0x040fe400078e000c */
[----:B------:R2:W-:Y:S02]  /*11e0*/  @!P0 STG.E.64 desc[UR6][R20.64], R18 ;  /* 0x0000001214008986 */ /* 0x0005e4000c101b06 */
[C---:B----4-:R-:W-:Y:S02]  /*11f0*/  @P0 IMAD.WIDE.U32 R30, R26.reuse, 0x8, R10 ;  /* 0x000000081a1e0825 */ /* 0x050fe400078e000a */
[----:B------:R3:W-:Y:S01]  /*1200*/  @!P0 STG.E.64 desc[UR6][R22.64], R18 ;  /* 0x0000001216008986 */ /* 0x0007e2000c101b06 */
[----:B0-----:R-:W-:Y:S01]  /*1210*/  IADD3 R35, PT, PT, R27, 0x1b, RZ ;  /* 0x0000001b1b237810 */ /* 0x001fe20007ffe0ff */
[----:B------:R-:W-:-:S02]  /*1220*/  @P0 IMAD.WIDE.U32 R32, R26, 0x8, R12 ;  /* 0x000000081a200825 */ /* 0x000fc400078e000c */
[----:B------:R0:W-:Y:S01]  /*1230*/  @P0 STG.E.64 desc[UR6][R30.64], R18 ;  /* 0x000000121e000986 */ /* 0x0001e2000c101b06 */
[----:B------:R-:W-:Y:S01]  /*1240*/  IADD3 R26, PT, PT, R27, 0x1e, RZ ;  /* 0x0000001e1b1a7810 */ /* 0x000fe20007ffe0ff */
[----:B------:R-:W-:Y:S02]  /*1250*/  @P2 IMAD.WIDE.U32 R24, R35, 0x8, R10 ;  /* 0x0000000823182825 */ /* 0x000fe400078e000a */
[----:B------:R4:W-:Y:S01]  /*1260*/  @P0 STG.E.64 desc[UR6][R32.64], R18 ;  /* 0x0000001220000986 */ /* 0x0009e2000c101b06 */
[----:B------:R-:W-:Y:S01]  /*1270*/  DSETP.GE.AND P0, PT, R8, R18, PT ;  /* 0x000000120800722a */ /* 0x000fe20003f06000 */
[----:B-1----:R-:W-:Y:S01]  /*1280*/  IADD3 R37, PT, PT, R27, 0x1c, RZ ;  /* 0x0000001c1b257810 */ /* 0x002fe20007ffe0ff */
[C---:B------:R-:W-:Y:S01]  /*1290*/  @P2 IMAD.WIDE.U32 R14, R35.reuse, 0x8, R12 ;  /* 0x00000008230e2825 */ /* 0x040fe200078e000c */
[----:B------:R-:W-:Y:S03]  /*12a0*/  @P2 STG.E.64 desc[UR6][R24.64], R16 ;  /* 0x0000001018002986 */ /* 0x000fe6000c101b06 */
[C---:B------:R-:W-:Y:S01]  /*12b0*/  @!P2 IMAD.WIDE.U32 R28, R35.reuse, 0x8, R10 ;  /* 0x00000008231ca825 */ /* 0x040fe200078e000a */
[----:B------:R1:W-:Y:S03]  /*12c0*/  @P2 STG.E.64 desc[UR6][R14.64], R18 ;  /* 0x000000120e002986 */ /* 0x0003e6000c101b06 */
[----:B------:R-:W-:Y:S01]  /*12d0*/  @!P2 IMAD.WIDE.U32 R34, R35, 0x8, R12 ;  /* 0x000000082322a825 */ /* 0x000fe200078e000c */
[----:B------:R5:W-:Y:S03]  /*12e0*/  @!P2 STG.E.64 desc[UR6][R28.64], R18 ;  /* 0x000000121c00a986 */ /* 0x000be6000c101b06 */
[----:B--2---:R-:W-:Y:S01]  /*12f0*/  @P1 IMAD.WIDE.U32 R20, R37, 0x8, R10 ;  /* 0x0000000825141825 */ /* 0x004fe200078e000a */
[----:B------:R2:W-:Y:S01]  /*1300*/  @!P2 STG.E.64 desc[UR6][R34.64], R16 ;  /* 0x000000102200a986 */ /* 0x0005e2000c101b06 */
[----:B------:R-:W-:-:S02]  /*1310*/  DSETP.NAN.AND P2, PT, R16, R16, PT ;  /* 0x000000101000722a */ /* 0x000fc40003f48000 */
[C---:B---3--:R-:W-:Y:S01]  /*1320*/  @P1 IMAD.WIDE.U32 R22, R37.reuse, 0x8, R12 ;  /* 0x0000000825161825 */ /* 0x048fe200078e000c */
[----:B------:R3:W-:Y:S03]  /*1330*/  @P1 STG.E.64 desc[UR6][R20.64], R6 ;  /* 0x0000000614001986 */ /* 0x0007e6000c101b06 */
[C---:B0-----:R-:W-:Y:S01]  /*1340*/  @!P1 IMAD.WIDE.U32 R30, R37.reuse, 0x8, R10 ;  /* 0x00000008251e9825 */ /* 0x041fe200078e000a */
[----:B------:R0:W-:Y:S03]  /*1350*/  @P1 STG.E.64 desc[UR6][R22.64], R18 ;  /* 0x0000001216001986 */ /* 0x0001e6000c101b06 */
[----:B----4-:R-:W-:Y:S01]  /*1360*/  @!P1 IMAD.WIDE.U32 R32, R37, 0x8, R12 ;  /* 0x0000000825209825 */ /* 0x010fe200078e000c */
[----:B------:R-:W-:Y:S01]  /*1370*/  IADD3 R37, PT, PT, R27, 0x1d, RZ ;  /* 0x0000001d1b257810 */ /* 0x000fe20007ffe0ff */
[----:B------:R4:W-:Y:S04]  /*1380*/  @!P1 STG.E.64 desc[UR6][R30.64], R18 ;  /* 0x000000121e009986 */ /* 0x0009e8000c101b06 */
[----:B------:R4:W-:Y:S01]  /*1390*/  @!P1 STG.E.64 desc[UR6][R32.64], R6 ;  /* 0x0000000620009986 */ /* 0x0009e2000c101b06 */
[----:B-1----:R-:W-:Y:S01]  /*13a0*/  @P0 IMAD.WIDE.U32 R14, R37, 0x8, R10 ;  /* 0x00000008250e0825 */ /* 0x002fe200078e000a */
[----:B------:R-:W-:-:S03]  /*13b0*/  DSETP.GE.AND P1, PT, R6, R16, PT ;  /* 0x000000100600722a */ /* 0x000fc60003f26000 */
[C---:B------:R-:W-:Y:S01]  /*13c0*/  @P0 IMAD.WIDE.U32 R24, R37.reuse, 0x8, R12 ;  /* 0x0000000825180825 */ /* 0x040fe200078e000c */
[----:B------:R1:W-:Y:S03]  /*13d0*/  @P0 STG.E.64 desc[UR6][R14.64], R8 ;  /* 0x000000080e000986 */ /* 0x0003e6000c101b06 */
[C---:B-----5:R-:W-:Y:S01]  /*13e0*/  @!P0 IMAD.WIDE.U32 R28, R37.reuse, 0x8, R10 ;  /* 0x00000008251c8825 */ /* 0x060fe200078e000a */
[----:B------:R-:W-:Y:S03]  /*13f0*/  @P0 STG.E.64 desc[UR6][R24.64], R18 ;  /* 0x0000001218000986 */ /* 0x000fe6000c101b06 */
[----:B--2---:R-:W-:Y:S01]  /*1400*/  @!P0 IMAD.WIDE.U32 R34, R37, 0x8, R12 ;  /* 0x0000000825228825 */ /* 0x004fe200078e000c */
[----:B------:R2:W-:Y:S01]  /*1410*/  @!P0 STG.E.64 desc[UR6][R28.64], R18 ;  /* 0x000000121c008986 */ /* 0x0005e2000c101b06 */
[----:B------:R-:W-:-:S02]  /*1420*/  IADD3 R37, PT, PT, R27, 0x1f, RZ ;  /* 0x0000001f1b257810 */ /* 0x000fc40007ffe0ff */
[C---:B---3--:R-:W-:Y:S01]  /*1430*/  @!P2 IMAD.WIDE.U32 R20, R26.reuse, 0x8, R10 ;  /* 0x000000081a14a825 */ /* 0x048fe200078e000a */
[----:B------:R-:W-:Y:S01]  /*1440*/  @!P0 STG.E.64 desc[UR6][R34.64], R8 ;  /* 0x0000000822008986 */ /* 0x000fe2000c101b06 */
[----:B------:R-:W-:Y:S02]  /*1450*/  DSETP.GE.AND P0, PT, R8, R16, PT ;  /* 0x000000100800722a */ /* 0x000fe40003f06000 */
[C---:B0-----:R-:W-:Y:S01]  /*1460*/  @!P2 IMAD.WIDE.U32 R22, R26.reuse, 0x8, R12 ;  /* 0x000000081a16a825 */ /* 0x041fe200078e000c */
[----:B------:R-:W-:Y:S03]  /*1470*/  @!P2 STG.E.64 desc[UR6][R20.64], R16 ;  /* 0x000000101400a986 */ /* 0x000fe6000c101b06 */
[C---:B----4-:R-:W-:Y:S01]  /*1480*/  @P2 IMAD.WIDE.U32 R30, R26.reuse, 0x8, R10 ;  /* 0x000000081a1e2825 */ /* 0x050fe200078e000a */
[----:B------:R0:W-:Y:S03]  /*1490*/  @!P2 STG.E.64 desc[UR6][R22.64], R16 ;  /* 0x000000101600a986 */ /* 0x0001e6000c101b06 */
[----:B------:R-:W-:Y:S01]  /*14a0*/  @P2 IMAD.WIDE.U32 R32, R26, 0x8, R12 ;  /* 0x000000081a202825 */ /* 0x000fe200078e000c */
[----:B------:R-:W-:Y:S03]  /*14b0*/  @P2 STG.E.64 desc[UR6][R30.64], R16 ;  /* 0x000000101e002986 */ /* 0x000fe6000c101b06 */
[----:B-1----:R-:W-:Y:S01]  /*14c0*/  @P1 IMAD.WIDE.U32 R14, R37, 0x8, R10 ;  /* 0x00000008250e1825 */ /* 0x002fe200078e000a */
[----:B------:R1:W-:Y:S01]  /*14d0*/  @P2 STG.E.64 desc[UR6][R32.64], R16 ;  /* 0x0000001020002986 */ /* 0x0003e2000c101b06 */
[----:B------:R-:W-:-:S02]  /*14e0*/  DSETP.NAN.AND P2, PT, R6, R6, PT ;  /* 0x000000060600722a */ /* 0x000fc40003f48000 */
[----:B--2---:R-:W-:Y:S01]  /*14f0*/  @P1 IMAD.WIDE.U32 R18, R37, 0x8, R12 ;  /* 0x0000000825121825 */ /* 0x004fe200078e000c */
[----:B------:R-:W-:Y:S01]  /*1500*/  @P1 STG.E.64 desc[UR6][R14.64], R6 ;  /* 0x000000060e001986 */ /* 0x000fe2000c101b06 */
[----:B0-----:R-:W-:Y:S02]  /*1510*/  IADD3 R23, PT, PT, R27, 0x21, RZ ;  /* 0x000000211b177810 */ /* 0x001fe40007ffe0ff */
[C---:B------:R-:W-:Y:S01]  /*1520*/  @!P1 IMAD.WIDE.U32 R24, R37.reuse, 0x8, R10 ;  /* 0x0000000825189825 */ /* 0x040fe200078e000a */
[----:B------:R0:W-:Y:S03]  /*1530*/  @P1 STG.E.64 desc[UR6][R18.64], R16 ;  /* 0x0000001012001986 */ /* 0x0001e6000c101b06 */
[----:B------:R-:W-:Y:S01]  /*1540*/  @!P1 IMAD.WIDE.U32 R20, R37, 0x8, R12 ;  /* 0x0000000825149825 */ /* 0x000fe200078e000c */
[----:B------:R-:W-:Y:S01]  /*1550*/  IADD3 R37, PT, PT, R27, 0x20, RZ ;  /* 0x000000201b257810 */ /* 0x000fe20007ffe0ff */
[----:B------:R-:W-:Y:S02]  /*1560*/  @!P1 STG.E.64 desc[UR6][R24.64], R16 ;  /* 0x0000001018009986 */ /* 0x000fe4000c101b06 */
[----:B-1----:R-:W-:-:S02]  /*1570*/  @!P2 IMAD.WIDE.U32 R32, R23, 0x8, R10 ;  /* 0x000000081720a825 */ /* 0x002fc400078e000a */
[----:B------:R-:W-:Y:S01]  /*1580*/  @!P1 STG.E.64 desc[UR6][R20.64], R6 ;  /* 0x0000000614009986 */ /* 0x000fe2000c101b06 */
[----:B------:R-:W-:Y:S01]  /*1590*/  DSETP.GE.AND P1, PT, R8, R6, PT ;  /* 0x000000060800722a */ /* 0x000fe20003f26000 */
[----:B------:R-:W-:-:S04]  /*15a0*/  @P0 IMAD.WIDE.U32 R28, R37, 0x8, R10 ;  /* 0x00000008251c0825 */ /* 0x000fc800078e000a */
[C---:B------:R-:W-:Y:S01]  /*15b0*/  @P0 IMAD.WIDE.U32 R30, R37.reuse, 0x8, R12 ;  /* 0x00000008251e0825 */ /* 0x040fe200078e000c */
[----:B------:R1:W-:Y:S03]  /*15c0*/  @P0 STG.E.64 desc[UR6][R28.64], R8 ;  /* 0x000000081c000986 */ /* 0x0003e6000c101b06 */
[C---:B------:R-:W-:Y:S01]  /*15d0*/  @!P0 IMAD.WIDE.U32 R34, R37.reuse, 0x8, R10 ;  /* 0x0000000825228825 */ /* 0x040fe200078e000a */
[----:B------:R-:W-:Y:S03]  /*15e0*/  @P0 STG.E.64 desc[UR6][R30.64], R16 ;  /* 0x000000101e000986 */ /* 0x000fe6000c101b06 */
[--C-:B------:R-:W-:Y:S01]  /*15f0*/  @!P0 IMAD.WIDE.U32 R36, R37, 0x8, R12.reuse ;  /* 0x0000000825248825 */ /* 0x100fe200078e000c */
[----:B------:R2:W-:Y:S03]  /*1600*/  @!P0 STG.E.64 desc[UR6][R34.64], R16 ;  /* 0x0000001022008986 */ /* 0x0005e6000c101b06 */
[----:B0-----:R-:W-:Y:S01]  /*1610*/  @!P2 IMAD.WIDE.U32 R18, R23, 0x8, R12 ;  /* 0x000000081712a825 */ /* 0x001fe200078e000c */
[----:B------:R-:W-:Y:S01]  /*1620*/  @!P0 STG.E.64 desc[UR6][R36.64], R8 ;  /* 0x0000000824008986 */ /* 0x000fe2000c101b06 */
[----:B-1----:R-:W-:-:S02]  /*1630*/  IADD3 R29, PT, PT, R27, 0x22, RZ ;  /* 0x000000221b1d7810 */ /* 0x002fc40007ffe0ff */
[--C-:B------:R-:W-:Y:S01]  /*1640*/  @P2 IMAD.WIDE.U32 R20, R23, 0x8, R10.reuse ;  /* 0x0000000817142825 */ /* 0x100fe200078e000a */
[----:B------:R0:W-:Y:S03]  /*1650*/  @!P2 STG.E.64 desc[UR6][R32.64], R6 ;  /* 0x000000062000a986 */ /* 0x0001e6000c101b06 */
[----:B------:R-:W-:Y:S01]  /*1660*/  @P1 IMAD.WIDE.U32 R24, R29, 0x8, R10 ;  /* 0x000000081d181825 */ /* 0x000fe200078e000a */
[----:B------:R1:W-:Y:S03]  /*1670*/  @!P2 STG.E.64 desc[UR6][R18.64], R6 ;  /* 0x000000061200a986 */ /* 0x0003e6000c101b06 */
[--C-:B------:R-:W-:Y:S01]  /*1680*/  @P2 IMAD.WIDE.U32 R22, R23, 0x8, R12.reuse ;  /* 0x0000000817162825 */ /* 0x100fe200078e000c */
[----:B------:R1:W-:Y:S03]  /*1690*/  @P2 STG.E.64 desc[UR6][R20.64], R6 ;  /* 0x0000000614002986 */ /* 0x0003e6000c101b06 */
[----:B--2---:R-:W-:Y:S01]  /*16a0*/  @P1 IMAD.WIDE.U32 R16, R29, 0x8, R12 ;  /* 0x000000081d101825 */ /* 0x004fe200078e000c */
[----:B------:R1:W-:Y:S01]  /*16b0*/  @P2 STG.E.64 desc[UR6][R22.64], R6 ;  /* 0x0000000616002986 */ /* 0x0003e2000c101b06 */
[----:B0-----:R-:W-:-:S02]  /*16c0*/  IADD3 R33, PT, PT, R27, 0x23, RZ ;  /* 0x000000231b217810 */ /* 0x001fc40007ffe0ff */
[--C-:B------:R-:W-:Y:S01]  /*16d0*/  @!P1 IMAD.WIDE.U32 R26, R29, 0x8, R10.reuse ;  /* 0x000000081d1a9825 */ /* 0x100fe200078e000a */
[----:B------:R1:W-:Y:S03]  /*16e0*/  @P1 STG.E.64 desc[UR6][R24.64], R8 ;  /* 0x0000000818001986 */ /* 0x0003e6000c101b06 */
[C-C-:B------:R-:W-:Y:S01]  /*16f0*/  @P3 IMAD.WIDE.U32 R14, R33.reuse, 0x8, R10.reuse ;  /* 0x00000008210e3825 */ /* 0x140fe200078e000a */
[----:B------:R1:W-:Y:S03]  /*1700*/  @P1 STG.E.64 desc[UR6][R16.64], R6 ;  /* 0x0000000610001986 */ /* 0x0003e6000c101b06 */
[C---:B------:R-:W-:Y:S01]  /*1710*/  @!P3 IMAD.WIDE.U32 R10, R33.reuse, 0x8, R10 ;  /* 0x00000008210ab825 */ /* 0x040fe200078e000a */
[----:B------:R1:W-:Y:S03]  /*1720*/  @!P1 STG.E.64 desc[UR6][R26.64], R6 ;  /* 0x000000061a009986 */ /* 0x0003e6000c101b06 */
[----:B------:R-:W-:-:S04]  /*1730*/  @!P3 IMAD.WIDE.U32 R30, R33, 0x8, R12 ;  /* 0x00000008211eb825 */ /* 0x000fc800078e000c */
[----:B------:R-:W-:-:S04]  /*1740*/  @!P1 IMAD.WIDE.U32 R28, R29, 0x8, R12 ;  /* 0x000000081d1c9825 */ /* 0x000fc800078e000c */
[----:B------:R-:W-:Y:S01]  /*1750*/  @P3 IMAD.WIDE.U32 R32, R33, 0x8, R12 ;  /* 0x0000000821203825 */ /* 0x000fe200078e000c */
[----:B------:R1:W-:Y:S01]  /*1760*/  @!P1 STG.E.64 desc[UR6][R28.64], R8 ;  /* 0x000000081c009986 */ /* 0x0003e2000c101b06 */
[----:B------:R-:W0:Y:S03]  /*1770*/  I2F.F64.U32 R12, R0 ;  /* 0x00000000000c7312 */ /* 0x000e260000201800 */
[----:B------:R1:W-:Y:S04]  /*1780*/  @!P3 STG.E.64 desc[UR6][R10.64], R8 ;  /* 0x000000080a00b986 */ /* 0x0003e8000c101b06 */
[----:B------:R1:W-:Y:S04]  /*1790*/  @!P3 STG.E.64 desc[UR6][R30.64], R8 ;  /* 0x000000081e00b986 */ /* 0x0003e8000c101b06 */
[----:B------:R1:W-:Y:S04]  /*17a0*/  @P3 STG.E.64 desc[UR6][R14.64], R8 ;  /* 0x000000080e003986 */ /* 0x0003e8000c101b06 */
[----:B------:R1:W-:Y:S01]  /*17b0*/  @P3 STG.E.64 desc[UR6][R32.64], R8 ;  /* 0x0000000820003986 */ /* 0x0003e2000c101b06 */
[----:B0-----:R-:W-:-:S14]  /*17c0*/  DSETP.GEU.AND P0, PT, R12, R4, PT ;  /* 0x000000040c00722a */ /* 0x001fdc0003f0e000 */
[----:B-1----:R-:W-:Y:S05]  /*17d0*/  @!P0 BRA `(.L_x_0) ;  /* 0xffffffe800448947 */ /* 0x002fea000383ffff */
[----:B------:R-:W-:Y:S05]  /*17e0*/  EXIT ;  /* 0x000000000000794d */ /* 0x000fea0003800000 */
.L_x_1:
[----:B------:R-:W-:-:S00]  /*17f0*/  BRA `(.L_x_1) ;  /* 0xfffffffc00fc7947 */ /* 0x000fc0000383ffff */
[----:B------:R-:W-:-:S00]  /*1800*/  NOP ;  /* 0x0000000000007918 */ /* 0x000fc00000000000 */
[----:B------:R-:W-:-:S00]  /*1810*/  NOP ;  /* 0x0000000000007918 */ /* 0x000fc00000000000 */
[----:B------:R-:W-:-:S00]  /*1820*/  NOP ;  /* 0x0000000000007918 */ /* 0x000fc00000000000 */
[----:B------:R-:W-:-:S00]  /*1830*/  NOP ;  /* 0x0000000000007918 */ /* 0x000fc00000000000 */
[----:B------:R-:W-:-:S00]  /*1840*/  NOP ;  /* 0x0000000000007918 */ /* 0x000fc00000000000 */
[----:B------:R-:W-:-:S00]  /*1850*/  NOP ;  /* 0x0000000000007918 */ /* 0x000fc00000000000 */
[----:B------:R-:W-:-:S00]  /*1860*/  NOP ;  /* 0x0000000000007918 */ /* 0x000fc00000000000 */
[----:B------:R-:W-:-:S00]  /*1870*/  NOP ;  /* 0x0000000000007918 */ /* 0x000fc00000000000 */
.L_x_10:


//--------------------- .text._Z14IndexScalarGPUImEvPKT_S0_PS0_S3_ --------------------------
	.section	.text._Z14IndexScalarGPUImEvPKT_S0_PS0_S3_,"ax",@progbits
	.align	128
        .global         _Z14IndexScalarGPUImEvPKT_S0_PS0_S3_
        .type           _Z14IndexScalarGPUImEvPKT_S0_PS0_S3_,@function
        .size           _Z14IndexScalarGPUImEvPKT_S0_PS0_S3_,(.L_x_11 - _Z14IndexScalarGPUImEvPKT_S0_PS0_S3_)
        .other          _Z14IndexScalarGPUImEvPKT_S0_PS0_S3_,@"STO_CUDA_ENTRY STV_DEFAULT"
_Z14IndexScalarGPUImEvPKT_S0_PS0_S3_:
.text._Z14IndexScalarGPUImEvPKT_S0_PS0_S3_:
[----:B------:R-:W-:Y:S01]  /*0000*/  LDC R1, c[0x0][0x37c] ;  /* 0x0000df00ff017b82 */ /* 0x000fe20000000800 */
[----:B------:R-:W0:Y:S01]  /*0010*/  S2R R0, SR_CTAID.X ;  /* 0x0000000000007919 */ /* 0x000e220000002500 */
[----:B------:R-:W0:Y:S01]  /*0020*/  LDCU UR4, c[0x0][0x360] ;  /* 0x00006c00ff0477ac */ /* 0x000e220008000800 */
[----:B------:R-:W0:Y:S01]  /*0030*/  S2R R3, SR_TID.X ;  /* 0x0000000000037919 */ /* 0x000e220000002100 */
[----:B------:R-:W1:Y:S01]  /*0040*/  LDCU.64 UR6, c[0x0][0x388] ;  /* 0x00007100ff0677ac */ /* 0x000e620008000a00 */
[----:B0-----:R-:W-:-:S05]  /*0050*/  IMAD R0, R0, UR4, R3 ;  /* 0x0000000400007c24 */ /* 0x001fca000f8e0203 */
[----:B-1----:R-:W-:-:S04]  /*0060*/  ISETP.GE.U32.AND P0, PT, R0, UR6, PT ;  /* 0x0000000600007c0c */ /* 0x002fc8000bf06070 */
[----:B------:R-:W-:-:S13]  /*0070*/  ISETP.GE.U32.AND.EX P0, PT, RZ, UR7, PT, P0 ;  /* 0x00000007ff007c0c */ /* 0x000fda000bf06100 */
[----:B------:R-:W-:Y:S05]  /*0080*/  @P0 EXIT ;  /* 0x000000000000094d */ /* 0x000fea0003800000 */
[----:B------:R-:W0:Y:S01]  /*0090*/  LDC.64 R2, c[0x0][0x380] ;  /* 0x0000e000ff027b82 */ /* 0x000e220000000a00 */
[----:B------:R-:W1:Y:S01]  /*00a0*/  LDCU UR5, c[0x0][0x370] ;  /* 0x00006e00ff0577ac */ /* 0x000e620008000800 */
[----:B------:R-:W2:Y:S06]  /*00b0*/  LDCU.64 UR6, c[0x0][0x358] ;  /* 0x00006b00ff0677ac */ /* 0x000eac0008000a00 */
[----:B------:R-:W3:Y:S01]  /*00c0*/  LDC.64 R4, c[0x0][0x390] ;  /* 0x0000e400ff047b82 */ /* 0x000ee20000000a00 */
[----:B------:R-:W4:Y:S07]  /*00d0*/  LDCU.64 UR8, c[0x0][0x388] ;  /* 0x00007100ff0877ac */ /* 0x000f2e0008000a00 */
[----:B------:R-:W0:Y:S01]  /*00e0*/  LDC.64 R6, c[0x0][0x398] ;  /* 0x0000e600ff067b82 */ /* 0x000e220000000a00 */
[----:B-1----:R-:W-:-:S12]  /*00f0*/  UIMAD UR4, UR4, UR5, URZ ;  /* 0x00000005040472a4 */ /* 0x002fd8000f8e02ff */
.L_x_2:
[----:B--2---:R-:W-:-:S05]  /*0100*/  SHF.L.U32 R27, R0, 0x3, RZ ;  /* 0x00000003001b7819 */ /* 0x004fca00000006ff */
[----:B0-----:R-:W-:-:S05]  /*0110*/  IMAD.WIDE.U32 R26, R27, 0x8, R2 ;  /* 0x000000081b1a7825 */ /* 0x001fca00078e0002 */
[----:B--2---:R-:W2:Y:S04]  /*0120*/  LDG.E.64 R22, desc[UR6][R26.64] ;  /* 0x000000061a167981 */ /* 0x004ea8000c1e1b00 */
[----:B------:R-:W5:Y:S04]  /*0130*/  LDG.E.64 R10, desc[UR6][R26.64+0x8] ;  /* 0x000008061a0a7981 */ /* 0x000f68000c1e1b00 */
[----:B------:R-:W4:Y:S04]  /*0140*/  LDG.E.64 R12, desc[UR6][R26.64+0x10] ;  /* 0x000010061a0c7981 */ /* 0x000f28000c1e1b00 */
[----:B------:R-:W4:Y:S04]  /*0150*/  LDG.E.64 R20, desc[UR6][R26.64+0x18] ;  /* 0x000018061a147981 */ /* 0x000f28000c1e1b00 */
[----:B------:R-:W4:Y:S04]  /*0160*/  LDG.E.64 R18, desc[UR6][R26.64+0x20] ;  /* 0x000020061a127981 */ /* 0x000f28000c1e1b00 */
[----:B------:R-:W4:Y:S04]  /*0170*/  LDG.E.64 R16, desc[UR6][R26.64+0x28] ;  /* 0x000028061a107981 */ /* 0x000f28000c1e1b00 */
[----:B------:R-:W4:Y:S04]  /*0180*/  LDG.E.64 R14, desc[UR6][R26.64+0x30] ;  /* 0x000030061a0e7981 */ /* 0x000f28000c1e1b00 */
[----:B------:R0:W4:Y:S01]  /*0190*/  LDG.E.64 R8, desc[UR6][R26.64+0x38] ;  /* 0x000038061a087981 */ /* 0x000122000c1e1b00 */
[C---:B------:R-:W-:Y:S01]  /*01a0*/  IMAD R29, R0.reuse, 0x24, RZ ;  /* 0x00000024001d7824 */ /* 0x040fe200078e02ff */
[----:B------:R-:W-:-:S03]  /*01b0*/  IADD3 R0, PT, PT, R0, UR4, RZ ;  /* 0x0000000400007c10 */ /* 0x000fc6000fffe0ff */
[----:B---3--:R-:W-:-:S04]  /*01c0*/  IMAD.WIDE.U32 R24, R29, 0x8, R4 ;  /* 0x000000081d187825 */ /* 0x008fc800078e0004 */
[C---:B------:R-:W-:Y:S02]  /*01d0*/  VIADD R28, R29.reuse, 0x4 ;  /* 0x000000041d1c7836 */ /* 0x040fe40000000000 */
[----:B0-----:R-:W-:Y:S01]  /*01e0*/  IMAD.WIDE.U32 R26, R29, 0x8, R6 ;  /* 0x000000081d1a7825 */ /* 0x001fe200078e0006 */
[----:B--2---:R-:W-:Y:S01]  /*01f0*/  STG.E.64 desc[UR6][R24.64], R22 ;  /* 0x0000001618007986 */ /* 0x004fe2000c101b06 */
[----:B-----5:R-:W-:-:S03]  /*0200*/  ISETP.GE.U32.AND P0, PT, R10, R22, PT ;  /* 0x000000160a00720c */ /* 0x020fc60003f06070 */
[----:B------:R-:W-:Y:S01]  /*0210*/  STG.E.64 desc[UR6][R26.64], R22 ;  /* 0x000000161a007986 */ /* 0x000fe2000c101b06 */
[-C--:B------:R-:W-:Y:S02]  /*0220*/  ISETP.GE.U32.AND.EX P0, PT, R11, R23.reuse, PT, P0 ;  /* 0x000000170b00720c */ /* 0x080fe40003f06100 */
[-C--:B----4-:R-:W-:Y:S02]  /*0230*/  ISETP.GE.U32.AND P2, PT, R12, R22.reuse, PT ;  /* 0x000000160c00720c */ /* 0x090fe40003f46070 */
[----:B------:R-:W-:Y:S02]  /*0240*/  ISETP.GE.U32.AND P1, PT, R20, R22, PT ;  /* 0x000000161400720c */ /* 0x000fe40003f26070 */
[-C--:B------:R-:W-:Y:S02]  /*0250*/  ISETP.GE.U32.AND.EX P2, PT, R13, R23.reuse, PT, P2 ;  /* 0x000000170d00720c */ /* 0x080fe40003f46120 */
[----:B------:R-:W-:-:S05]  /*0260*/  ISETP.GE.U32.AND.EX P1, PT, R21, R23, PT, P1 ;  /* 0x000000171500720c */ /* 0x000fca0003f26110 */
[----:B------:R-:W-:Y:S04]  /*0270*/  @P0 STG.E.64 desc[UR6][R24.64+0x8], R10 ;  /* 0x0000080a18000986 */ /* 0x000fe8000c101b06 */
[----:B------:R-:W-:Y:S04]  /*0280*/  @P0 STG.E.64 desc[UR6][R26.64+0x8], R22 ;  /* 0x000008161a000986 */ /* 0x000fe8000c101b06 */
[----:B------:R-:W-:Y:S04]  /*0290*/  @!P0 STG.E.64 desc[UR6][R24.64+0x8], R22 ;  /* 0x0000081618008986 */ /* 0x000fe8000c101b06 */
[----:B------:R-:W-:Y:S01]  /*02a0*/  @!P0 STG.E.64 desc[UR6][R26.64+0x8], R10 ;  /* 0x0000080a1a008986 */ /* 0x000fe2000c101b06 */
[----:B------:R-:W-:-:S03]  /*02b0*/  ISETP.GE.U32.AND P0, PT, R18, R22, PT ;  /* 0x000000161200720c */ /* 0x000fc60003f06070 */
[----:B------:R-:W-:Y:S01]  /*02c0*/  @P2 STG.E.64 desc[UR6][R24.64+0x10], R12 ;  /* 0x0000100c18002986 */ /* 0x000fe2000c101b06 */
[----:B------:R-:W-:-:S03]  /*02d0*/  ISETP.GE.U32.AND.EX P0, PT, R19, R23, PT, P0 ;  /* 0x000000171300720c */ /* 0x000fc60003f06100 */
[----:B------:R-:W-:Y:S04]  /*02e0*/  @P2 STG.E.64 desc[UR6][R26.64+0x10], R22 ;  /* 0x000010161a002986 */ /* 0x000fe8000c101b06 */
[----:B------:R-:W-:Y:S04]  /*02f0*/  @!P2 STG.E.64 desc[UR6][R24.64+0x10], R22 ;  /* 0x000010161800a986 */ /* 0x000fe8000c101b06 */
[----:B------:R-:W-:Y:S01]  /*0300*/  @!P2 STG.E.64 desc[UR6][R26.64+0x10], R12 ;  /* 0x0000100c1a00a986 */ /* 0x000fe2000c101b06 */
[----:B------:R-:W-:-:S03]  /*0310*/  ISETP.GE.U32.AND P2, PT, R16, R12, PT ;  /* 0x0000000c1000720c */ /* 0x000fc60003f46070 */
[----:B------:R-:W-:Y:S04]  /*0320*/  @P1 STG.E.64 desc[UR6][R24.64+0x18], R20 ;  /* 0x0000181418001986 */ /* 0x000fe8000c101b06 */
[----:B------:R-:W-:Y:S04]  /*0330*/  @P1 STG.E.64 desc[UR6][R26.64+0x18], R22 ;  /* 0x000018161a001986 */ /* 0x000fe8000c101b06 */
[----:B------:R0:W-:Y:S04]  /*0340*/  @!P1 STG.E.64 desc[UR6][R24.64+0x18], R22 ;  /* 0x0000181618009986 */ /* 0x0001e8000c101b06 */
[----:B------:R1:W-:Y:S01]  /*0350*/  @!P1 STG.E.64 desc[UR6][R26.64+0x18], R20 ;  /* 0x000018141a009986 */ /* 0x0003e2000c101b06 */
[----:B------:R-:W-:-:S04]  /*0360*/  ISETP.GE.U32.AND P1, PT, R12, R10, PT ;  /* 0x0000000a0c00720c */ /* 0x000fc80003f26070 */
[----:B------:R-:W-:Y:S01]  /*0370*/  ISETP.GE.U32.AND.EX P1, PT, R13, R11, PT, P1 ;  /* 0x0000000b0d00720c */ /* 0x000fe20003f26110 */
[----:B0-----:R-:W-:-:S04]  /*0380*/  IMAD.WIDE.U32 R24, R28, 0x8, R6 ;  /* 0x000000081c187825 */ /* 0x001fc800078e0006 */
[----:B-1----:R-:W-:Y:S01]  /*0390*/  IMAD.WIDE.U32 R26, R28, 0x8, R4 ;  /* 0x000000081c1a7825 */ /* 0x002fe200078e0004 */
[----:B------:R-:W-:-:S04]  /*03a0*/  IADD3 R28, PT, PT, R29, 0x5, RZ ;  /* 0x000000051d1c7810 */ /* 0x000fc80007ffe0ff */
[----:B------:R-:W-:Y:S04]  /*03b0*/  @P0 STG.E.64 desc[UR6][R26.64], R18 ;  /* 0x000000121a000986 */ /* 0x000fe8000c101b06 */
[----:B------:R-:W-:Y:S04]  /*03c0*/  @P0 STG.E.64 desc[UR6][R24.64], R22 ;  /* 0x0000001618000986 */ /* 0x000fe8000c101b06 */
[----:B------:R0:W-:Y:S04]  /*03d0*/  @!P0 STG.E.64 desc[UR6][R26.64], R22 ;  /* 0x000000161a008986 */ /* 0x0001e8000c101b06 */
[----:B------:R1:W-:Y:S01]  /*03e0*/  @!P0 STG.E.64 desc[UR6][R24.64], R18 ;  /* 0x0000001218008986 */ /* 0x0003e2000c101b06 */
[----:B------:R-:W-:-:S04]  /*03f0*/  ISETP.GE.U32.AND P0, PT, R16, R22, PT ;  /* 0x000000161000720c */ /* 0x000fc80003f06070 */
[----:B------:R-:W-:Y:S01]  /*0400*/  ISETP.GE.U32.AND.EX P0, PT, R17, R23, PT, P0 ;  /* 0x000000171100720c */ /* 0x000fe20003f06100 */
[----:B0-----:R-:W-:-:S04]  /*0410*/  IMAD.WIDE.U32 R26, R28, 0x8, R4 ;  /* 0x000000081c1a7825 */ /* 0x001fc800078e0004 */
[----:B-1----:R-:W-:-:S08]  /*0420*/  IMAD.WIDE.U32 R24, R28, 0x8, R6 ;  /* 0x000000081c187825 */ /* 0x002fd000078e0006 */
[----:B------:R-:W-:Y:S01]  /*0430*/  @P0 STG.E.64 desc[UR6][R26.64], R16 ;  /* 0x000000101a000986 */ /* 0x000fe2000c101b06 */
[----:B------:R-:W-:-:S03]  /*0440*/  VIADD R28, R29, 0x6 ;  /* 0x000000061d1c7836 */ /* 0x000fc60000000000 */
[----:B------:R-:W-:Y:S04]  /*0450*/  @P0 STG.E.64 desc[UR6][R24.64], R22 ;  /* 0x0000001618000986 */ /* 0x000fe8000c101b06 */
[----:B------:R0:W-:Y:S04]  /*0460*/  @!P0 STG.E.64 desc[UR6][R26.64], R22 ;  /* 0x000000161a008986 */ /* 0x0001e8000c101b06 */
[----:B------:R1:W-:Y:S01]  /*0470*/  @!P0 STG.E.64 desc[UR6][R24.64], R16 ;  /* 0x0000001018008986 */ /* 0x0003e2000c101b06 */
[----:B------:R-:W-:-:S04]  /*0480*/  ISETP.GE.U32.AND P0, PT, R14, R22, PT ;  /* 0x000000160e00720c */ /* 0x000fc80003f06070 */
[----:B------:R-:W-:Y:S01]  /*0490*/  ISETP.GE.U32.AND.EX P0, PT, R15, R23, PT, P0 ;  /* 0x000000170f00720c */ /* 0x000fe20003f06100 */
[----:B0-----:R-:W-:-:S04]  /*04a0*/  IMAD.WIDE.U32 R26, R28, 0x8, R4 ;  /* 0x000000081c1a7825 */ /* 0x001fc800078e0004 */
[----:B-1----:R-:W-:Y:S01]  /*04b0*/  IMAD.WIDE.U32 R24, R28, 0x8, R6 ;  /* 0x000000081c187825 */ /* 0x002fe200078e0006 */
[----:B------:R-:W-:-:S07]  /*04c0*/  IADD3 R28, PT, PT, R29, 0x7, RZ ;  /* 0x000000071d1c7810 */ /* 0x000fce0007ffe0ff */
        /* <DEDUP_REMOVED lines=18> */
[----:B------:R-:W-:Y:S01]  /*05f0*/  STG.E.64 desc[UR6][R24.64], R10 ;  /* 0x0000000a18007986 */ /* 0x000fe2000c101b06 */
[----:B------:R-:W-:-:S03]  /*0600*/  IMAD.WIDE.U32 R26, R28, 0x8, R6 ;  /* 0x000000081c1a7825 */ /* 0x000fc600078e0006 */
[----:B------:R0:W-:Y:S02]  /*0610*/  STG.E.64 desc[UR6][R22.64], R10 ;  /* 0x0000000a16007986 */ /* 0x0001e4000c101b06 */
[----:B0-----:R-:W-:-:S04]  /*0620*/  IMAD.WIDE.U32 R22, R28, 0x8, R4 ;  /* 0x000000081c167825 */ /* 0x001fc800078e0004 */
[----:B------:R-:W-:Y:S01]  /*0630*/  VIADD R28, R29, 0xa ;  /* 0x0000000a1d1c7836 */ /* 0x000fe20000000000 */
[----:B------:R-:W-:Y:S03]  /*0640*/  @P1 STG.E.64 desc[UR6][R22.64], R12 ;  /* 0x0000000c16001986 */ /* 0x000fe6000c101b06 */
[----:B------:R-:W-:Y:S01]  /*0650*/  IMAD.WIDE.U32 R24, R28, 0x8, R4 ;  /* 0x000000081c187825 */ /* 0x000fe200078e0004 */
[----:B------:R-:W-:Y:S04]  /*0660*/  @P1 STG.E.64 desc[UR6][R26.64], R10 ;  /* 0x0000000a1a001986 */ /* 0x000fe8000c101b06 */
[----:B------:R0:W-:Y:S04]  /*0670*/  @!P1 STG.E.64 desc[UR6][R22.64], R10 ;  /* 0x0000000a16009986 */ /* 0x0001e8000c101b06 */
[----:B------:R1:W-:Y:S01]  /*0680*/  @!P1 STG.E.64 desc[UR6][R26.64], R12 ;  /* 0x0000000c1a009986 */ /* 0x0003e2000c101b06 */
[----:B------:R-:W-:-:S03]  /*0690*/  ISETP.GE.U32.AND P1, PT, R18, R10, PT ;  /* 0x0000000a1200720c */ /* 0x000fc60003f26070 */
[----:B------:R-:W-:Y:S01]  /*06a0*/  @P0 STG.E.64 desc[UR6][R24.64], R20 ;  /* 0x0000001418000986 */ /* 0x000fe2000c101b06 */
[----:B------:R-:W-:Y:S01]  /*06b0*/  ISETP.GE.U32.AND.EX P1, PT, R19, R11, PT, P1 ;  /* 0x0000000b1300720c */ /* 0x000fe20003f26110 */
[----:B0-----:R-:W-:Y:S01]  /*06c0*/  IMAD.WIDE.U32 R22, R28, 0x8, R6 ;  /* 0x000000081c167825 */ /* 0x001fe200078e0006 */
[----:B------:R-:W-:-:S04]  /*06d0*/  IADD3 R28, PT, PT, R29, 0xb, RZ ;  /* 0x0000000b1d1c7810 */ /* 0x000fc80007ffe0ff */
[----:B------:R-:W-:Y:S01]  /*06e0*/  @P0 STG.E.64 desc[UR6][R22.64], R10 ;  /* 0x0000000a16000986 */ /* 0x000fe2000c101b06 */
[----:B-1----:R-:W-:-:S03]  /*06f0*/  IMAD.WIDE.U32 R26, R28, 0x8, R4 ;  /* 0x000000081c1a7825 */ /* 0x002fc600078e0004 */
[----:B------:R-:W-:Y:S04]  /*0700*/  @!P0 STG.E.64 desc[UR6][R24.64], R10 ;  /* 0x0000000a18008986 */ /* 0x000fe8000c101b06 */
[----:B------:R0:W-:Y:S01]  /*0710*/  @!P0 STG.E.64 desc[UR6][R22.64], R20 ;  /* 0x0000001416008986 */ /* 0x0001e2000c101b06 */
[----:B------:R-:W-:-:S03]  /*0720*/  ISETP.GE.U32.AND P0, PT, R16, R10, PT ;  /* 0x0000000a1000720c */ /* 0x000fc60003f06070 */
[----:B------:R-:W-:Y:S01]  /*0730*/  @P1 STG.E.64 desc[UR6][R26.64], R18 ;  /* 0x000000121a001986 */ /* 0x000fe2000c101b06 */
[----:B------:R-:W-:Y:S01]  /*0740*/  ISETP.GE.U32.AND.EX P0, PT, R17, R11, PT, P0 ;  /* 0x0000000b1100720c */ /* 0x000fe20003f06100 */
[----:B0-----:R-:W-:Y:S01]  /*0750*/  IMAD.WIDE.U32 R22, R28, 0x8, R6 ;  /* 0x000000081c167825 */ /* 0x001fe200078e0006 */
[----:B------:R-:W-:-:S04]  /*0760*/  IADD3 R28, PT, PT, R29, 0xc, RZ ;  /* 0x0000000c1d1c7810 */ /* 0x000fc80007ffe0ff */
[----:B------:R-:W-:Y:S01]  /*0770*/  @P1 STG.E.64 desc[UR6][R22.64], R10 ;  /* 0x0000000a16001986 */ /* 0x000fe2000c101b06 */
[----:B------:R-:W-:-:S03]  /*0780*/  IMAD.WIDE.U32 R24, R28, 0x8, R4 ;  /* 0x000000081c187825 */ /* 0x000fc600078e0004 */
[----:B------:R-:W-:Y:S04]  /*0790*/  @!P1 STG.E.64 desc[UR6][R26.64], R10 ;  /* 0x0000000a1a009986 */ /* 0x000fe8000c101b06 */
[----:B------:R0:W-:Y:S01]  /*07a0*/  @!P1 STG.E.64 desc[UR6][R22.64], R18 ;  /* 0x0000001216009986 */ /* 0x0001e2000c101b06 */
[----:B------:R-:W-:-:S03]  /*07b0*/  ISETP.GE.U32.AND P1, PT, R14, R10, PT ;  /* 0x0000000a0e00720c */ /* 0x000fc60003f26070 */
[----:B------:R-:W-:Y:S01]  /*07c0*/  @P0 STG.E.64 desc[UR6][R24.64], R16 ;  /* 0x0000001018000986 */ /* 0x000fe2000c101b06 */
[----:B------:R-:W-:Y:S01]  /*07d0*/  ISETP.GE.U32.AND.EX P1, PT, R15, R11, PT, P1 ;  /* 0x0000000b0f00720c */ /* 0x000fe20003f26110 */
[----:B0-----:R-:W-:-:S04]  /*07e0*/  IMAD.WIDE.U32 R22, R28, 0x8, R6 ;  /* 0x000000081c167825 */ /* 0x001fc800078e0006 */
[----:B------:R-:W-:Y:S01]  /*07f0*/  VIADD R28, R29, 0xd ;  /* 0x0000000d1d1c7836 */ /* 0x000fe20000000000 */
[----:B------:R-:W-:Y:S03]  /*0800*/  @P0 STG.E.64 desc[UR6][R22.64], R10 ;  /* 0x0000000a16000986 */ /* 0x000fe6000c101b06 */
[----:B------:R-:W-:Y:S01]  /*0810*/  IMAD.WIDE.U32 R26, R28, 0x8, R4 ;  /* 0x000000081c1a7825 */ /* 0x000fe200078e0004 */
        /* <DEDUP_REMOVED lines=11> */
[----:B------:R-:W-:-:S04]  /*08d0*/  ISETP.GE.U32.AND P1, PT, R20, R12, PT ;  /* 0x0000000c1400720c */ /* 0x000fc80003f26070 */
[----:B------:R-:W-:Y:S01]  /*08e0*/  ISETP.GE.U32.AND.EX P1, PT, R21, R13, PT, P1 ;  /* 0x0000000d1500720c */ /* 0x000fe20003f26110 */
[----:B0-----:R-:W-:Y:S01]  /*08f0*/  IMAD.WIDE.U32 R24, R28, 0x8, R4 ;  /* 0x000000081c187825 */ /* 0x001fe200078e0004 */
[----:B------:R-:W-:-:S04]  /*0900*/  IADD3 R28, PT, PT, R29, 0xf, RZ ;  /* 0x0000000f1d1c7810 */ /* 0x000fc80007ffe0ff */
[----:B------:R-:W-:Y:S01]  /*0910*/  @P0 STG.E.64 desc[UR6][R24.64], R8 ;  /* 0x0000000818000986 */ /* 0x000fe2000c101b06 */
[----:B------:R-:W-:-:S03]  /*0920*/  IMAD.WIDE.U32 R26, R28, 0x8, R4 ;  /* 0x000000081c1a7825 */ /* 0x000fc600078e0004 */
[----:B------:R-:W-:Y:S04]  /*0930*/  @P0 STG.E.64 desc[UR6][R22.64], R10 ;  /* 0x0000000a16000986 */ /* 0x000fe8000c101b06 */
[----:B------:R-:W-:Y:S04]  /*0940*/  @!P0 STG.E.64 desc[UR6][R24.64], R10 ;  /* 0x0000000a18008986 */ /* 0x000fe8000c101b06 */
[----:B------:R0:W-:Y:S01]  /*0950*/  @!P0 STG.E.64 desc[UR6][R22.64], R8 ;  /* 0x0000000816008986 */ /* 0x0001e2000c101b06 */
[----:B------:R-:W-:-:S03]  /*0960*/  ISETP.GE.U32.AND P0, PT, R18, R12, PT ;  /* 0x0000000c1200720c */ /* 0x000fc60003f06070 */
[----:B------:R-:W-:Y:S01]  /*0970*/  STG.E.64 desc[UR6][R26.64], R12 ;  /* 0x0000000c1a007986 */ /* 0x000fe2000c101b06 */
[----:B------:R-:W-:Y:S01]  /*0980*/  ISETP.GE.U32.AND.EX P0, PT, R19, R13, PT, P0 ;  /* 0x0000000d1300720c */ /* 0x000fe20003f06100 */
[----:B0-----:R-:W-:-:S04]  /*0990*/  IMAD.WIDE.U32 R22, R28, 0x8, R6 ;  /* 0x000000081c167825 */ /* 0x001fc800078e0006 */
[----:B------:R-:W-:Y:S01]  /*09a0*/  VIADD R28, R29, 0x10 ;  /* 0x000000101d1c7836 */ /* 0x000fe20000000000 */
[----:B------:R0:W-:Y:S03]  /*09b0*/  STG.E.64 desc[UR6][R22.64], R12 ;  /* 0x0000000c16007986 */ /* 0x0001e6000c101b06 */
[----:B------:R-:W-:-:S04]  /*09c0*/  IMAD.WIDE.U32 R10, R28, 0x8, R4 ;  /* 0x000000081c0a7825 */ /* 0x000fc800078e0004 */
[----:B------:R-:W-:Y:S01]  /*09d0*/  IMAD.WIDE.U32 R24, R28, 0x8, R6 ;  /* 0x000000081c187825 */ /* 0x000fe200078e0006 */
[----:B------:R-:W-:Y:S01]  /*09e0*/  IADD3 R28, PT, PT, R29, 0x11, RZ ;  /* 0x000000111d1c7810 */ /* 0x000fe20007ffe0ff */
[----:B------:R-:W-:Y:S04]  /*09f0*/  @P1 STG.E.64 desc[UR6][R10.64], R20 ;  /* 0x000000140a001986 */ /* 0x000fe8000c101b06 */
[----:B------:R-:W-:Y:S01]  /*0a00*/  @P1 STG.E.64 desc[UR6][R24.64], R12 ;  /* 0x0000000c18001986 */ /* 0x000fe2000c101b06 */
[----:B0-----:R-:W-:-:S03]  /*0a10*/  IMAD.WIDE.U32 R22, R28, 0x8, R4 ;  /* 0x000000081c167825 */ /* 0x001fc600078e0004 */
[----:B------:R0:W-:Y:S01]  /*0a20*/  @!P1 STG.E.64 desc[UR6][R10.64], R12 ;  /* 0x0000000c0a009986 */ /* 0x0001e2000c101b06 */
[----:B------:R-:W-:Y:S01]  /*0a30*/  IMAD.WIDE.U32 R26, R28, 0x8, R6 ;  /* 0x000000081c1a7825 */ /* 0x000fe200078e0006 */
[----:B------:R-:W-:Y:S02]  /*0a40*/  IADD3 R28, PT, PT, R29, 0x12, RZ ;  /* 0x000000121d1c7810 */ /* 0x000fe40007ffe0ff */
[----:B------:R1:W-:Y:S01]  /*0a50*/  @!P1 STG.E.64 desc[UR6][R24.64], R20 ;  /* 0x0000001418009986 */ /* 0x0003e2000c101b06 */
[----:B------:R-:W-:Y:S02]  /*0a60*/  ISETP.GE.U32.AND.EX P1, PT, R17, R13, PT, P2 ;  /* 0x0000000d1100720c */ /* 0x000fe40003f26120 */
[----:B------:R-:W-:Y:S01]  /*0a70*/  ISETP.GE.U32.AND P2, PT, R8, R12, PT ;  /* 0x0000000c0800720c */ /* 0x000fe20003f46070 */
[----:B------:R-:W-:Y:S04]  /*0a80*/  @P0 STG.E.64 desc[UR6][R22.64], R18 ;  /* 0x0000001216000986 */ /* 0x000fe8000c101b06 */
[----:B------:R-:W-:Y:S01]  /*0a90*/  @P0 STG.E.64 desc[UR6][R26.64], R12 ;  /* 0x0000000c1a000986 */ /* 0x000fe2000c101b06 */
[----:B0-----:R-:W-:-:S03]  /*0aa0*/  IMAD.WIDE.U32 R10, R28, 0x8, R4 ;  /* 0x000000081c0a7825 */ /* 0x001fc600078e0004 */
[----:B------:R0:W-:Y:S01]  /*0ab0*/  @!P0 STG.E.64 desc[UR6][R22.64], R12 ;  /* 0x0000000c16008986 */ /* 0x0001e2000c101b06 */
[----:B-1----:R-:W-:-:S03]  /*0ac0*/  IMAD.WIDE.U32 R24, R28, 0x8, R6 ;  /* 0x000000081c187825 */ /* 0x002fc600078e0006 */
[----:B------:R-:W-:Y:S01]  /*0ad0*/  @!P0 STG.E.64 desc[UR6][R26.64], R18 ;  /* 0x000000121a008986 */ /* 0x000fe2000c101b06 */
[----:B------:R-:W-:Y:S01]  /*0ae0*/  ISETP.GE.U32.AND P0, PT, R14, R12, PT ;  /* 0x0000000c0e00720c */ /* 0x000fe20003f06070 */
[----:B------:R-:W-:Y:S02]  /*0af0*/  VIADD R28, R29, 0x13 ;  /* 0x000000131d1c7836 */ /* 0x000fe40000000000 */
[----:B------:R-:W-:Y:S01]  /*0b00*/  @P1 STG.E.64 desc[UR6][R10.64], R16 ;  /* 0x000000100a001986 */ /* 0x000fe2000c101b06 */
[----:B------:R-:W-:-:S03]  /*0b10*/  ISETP.GE.U32.AND.EX P0, PT, R15, R13, PT, P0 ;  /* 0x0000000d0f00720c */ /* 0x000fc60003f06100 */
[----:B------:R-:W-:Y:S01]  /*0b20*/  @P1 STG.E.64 desc[UR6][R24.64], R12 ;  /* 0x0000000c18001986 */ /* 0x000fe2000c101b06 */
[----:B0-----:R-:W-:-:S03]  /*0b30*/  IMAD.WIDE.U32 R22, R28, 0x8, R6 ;  /* 0x000000081c167825 */ /* 0x001fc600078e0006 */
[----:B------:R-:W-:Y:S04]  /*0b40*/  @!P1 STG.E.64 desc[UR6][R10.64], R12 ;  /* 0x0000000c0a009986 */ /* 0x000fe8000c101b06 */
[----:B------:R0:W-:Y:S01]  /*0b50*/  @!P1 STG.E.64 desc[UR6][R24.64], R16 ;  /* 0x0000001018009986 */ /* 0x0001e2000c101b06 */
[----:B------:R-:W-:Y:S02]  /*0b60*/  ISETP.GE.U32.AND.EX P1, PT, R9, R13, PT, P2 ;  /* 0x0000000d0900720c */ /* 0x000fe40003f26120 */
        /* <DEDUP_REMOVED lines=16> */
[----:B------:R0:W-:Y:S01]  /*0c70*/  @!P1 STG.E.64 desc[UR6][R26.64], R12 ;  /* 0x0000000c1a009986 */ /* 0x0001e2000c101b06 */
[----:B------:R-:W-:Y:S01]  /*0c80*/  IMAD.WIDE.U32 R24, R28, 0x8, R6 ;  /* 0x000000081c187825 */ /* 0x000fe200078e0006 */
[----:B------:R-:W-:Y:S02]  /*0c90*/  IADD3 R28, PT, PT, R29, 0x18, RZ ;  /* 0x000000181d1c7810 */ /* 0x000fe40007ffe0ff */
[----:B------:R1:W-:Y:S01]  /*0ca0*/  @!P1 STG.E.64 desc[UR6][R22.64], R8 ;  /* 0x0000000816009986 */ /* 0x0003e2000c101b06 */
[----:B------:R-:W-:-:S03]  /*0cb0*/  ISETP.GE.U32.AND P1, PT, R14, R20, PT ;  /* 0x000000140e00720c */ /* 0x000fc60003f26070 */
[----:B------:R2:W-:Y:S01]  /*0cc0*/  STG.E.64 desc[UR6][R10.64], R20 ;  /* 0x000000140a007986 */ /* 0x0005e2000c101b06 */
[----:B------:R-:W-:-:S03]  /*0cd0*/  ISETP.GE.U32.AND.EX P1, PT, R15, R21, PT, P1 ;  /* 0x000000150f00720c */ /* 0x000fc60003f26110 */
[----:B------:R3:W-:Y:S01]  /*0ce0*/  STG.E.64 desc[UR6][R24.64], R20 ;  /* 0x0000001418007986 */ /* 0x0007e2000c101b06 */
[----:B0-----:R-:W-:-:S04]  /*0cf0*/  VIADD R13, R29, 0x16 ;  /* 0x000000161d0d7836 */ /* 0x001fc80000000000 */
[----:B-1----:R-:W-:-:S04]  /*0d00*/  IMAD.WIDE.U32 R22, R13, 0x8, R4 ;  /* 0x000000080d167825 */ /* 0x002fc800078e0004 */
[----:B--2---:R-:W-:Y:S01]  /*0d10*/  IMAD.WIDE.U32 R10, R13, 0x8, R6 ;  /* 0x000000080d0a7825 */ /* 0x004fe200078e0006 */
[----:B------:R-:W-:Y:S01]  /*0d20*/  @P2 STG.E.64 desc[UR6][R22.64], R18 ;  /* 0x0000001216002986 */ /* 0x000fe2000c101b06 */
[----:B------:R-:W-:Y:S02]  /*0d30*/  IADD3 R13, PT, PT, R29, 0x17, RZ ;  /* 0x000000171d0d7810 */ /* 0x000fe40007ffe0ff */
[--C-:B---3--:R-:W-:Y:S01]  /*0d40*/  IMAD.WIDE.U32 R24, R28, 0x8, R4.reuse ;  /* 0x000000081c187825 */ /* 0x108fe200078e0004 */
[----:B------:R-:W-:Y:S03]  /*0d50*/  @P2 STG.E.64 desc[UR6][R10.64], R20 ;  /* 0x000000140a002986 */ /* 0x000fe6000c101b06 */
[C---:B------:R-:W-:Y:S01]  /*0d60*/  IMAD.WIDE.U32 R26, R13.reuse, 0x8, R4 ;  /* 0x000000080d1a7825 */ /* 0x040fe200078e0004 */
[----:B------:R0:W-:Y:S03]  /*0d70*/  @!P2 STG.E.64 desc[UR6][R22.64], R20 ;  /* 0x000000141600a986 */ /* 0x0001e6000c101b06 */
[----:B------:R-:W-:Y:S01]  /*0d80*/  IMAD.WIDE.U32 R12, R13, 0x8, R6 ;  /* 0x000000080d0c7825 */ /* 0x000fe200078e0006 */
[----:B------:R1:W-:Y:S01]  /*0d90*/  @!P2 STG.E.64 desc[UR6][R10.64], R18 ;  /* 0x000000120a00a986 */ /* 0x0003e2000c101b06 */
[----:B------:R-:W-:-:S03]  /*0da0*/  ISETP.GE.U32.AND P2, PT, R8, R20, PT ;  /* 0x000000140800720c */ /* 0x000fc60003f46070 */
[----:B------:R-:W-:Y:S01]  /*0db0*/  @P0 STG.E.64 desc[UR6][R26.64], R16 ;  /* 0x000000101a000986 */ /* 0x000fe2000c101b06 */
[----:B------:R-:W-:-:S03]  /*0dc0*/  ISETP.GE.U32.AND.EX P2, PT, R9, R21, PT, P2 ;  /* 0x000000150900720c */ /* 0x000fc60003f46120 */
[----:B------:R-:W-:Y:S01]  /*0dd0*/  @P0 STG.E.64 desc[UR6][R12.64], R20 ;  /* 0x000000140c000986 */ /* 0x000fe2000c101b06 */
[----:B0-----:R-:W-:-:S03]  /*0de0*/  IMAD.WIDE.U32 R22, R28, 0x8, R6 ;  /* 0x000000081c167825 */ /* 0x001fc600078e0006 */
[----:B------:R0:W-:Y:S01]  /*0df0*/  @!P0 STG.E.64 desc[UR6][R26.64], R20 ;  /* 0x000000141a008986 */ /* 0x0001e2000c101b06 */
[----:B------:R-:W-:-:S03]  /*0e00*/  VIADD R28, R29, 0x19 ;  /* 0x000000191d1c7836 */ /* 0x000fc60000000000 */
[----:B------:R2:W-:Y:S01]  /*0e10*/  @!P0 STG.E.64 desc[UR6][R12.64], R16 ;  /* 0x000000100c008986 */ /* 0x0005e2000c101b06 */
[----:B------:R-:W-:Y:S01]  /*0e20*/  ISETP.GE.U32.AND P0, PT, R16, R18, PT ;  /* 0x000000121000720c */ /* 0x000fe20003f06070 */
[----:B-1----:R-:W-:Y:S02]  /*0e30*/  IMAD.WIDE.U32 R10, R28, 0x8, R6 ;  /* 0x000000081c0a7825 */ /* 0x002fe400078e0006 */
[----:B------:R-:W-:Y:S01]  /*0e40*/  @P1 STG.E.64 desc[UR6][R24.64], R14 ;  /* 0x0000000e18001986 */ /* 0x000fe2000c101b06 */
[----:B------:R-:W-:-:S03]  /*0e50*/  ISETP.GE.U32.AND.EX P0, PT, R17, R19, PT, P0 ;  /* 0x000000131100720c */ /* 0x000fc60003f06100 */
[----:B------:R-:W-:Y:S01]  /*0e60*/  @P1 STG.E.64 desc[UR6][R22.64], R20 ;  /* 0x0000001416001986 */ /* 0x000fe2000c101b06 */
[--C-:B0-----:R-:W-:Y:S01]  /*0e70*/  IMAD.WIDE.U32 R26, R28, 0x8, R4.reuse ;  /* 0x000000081c1a7825 */ /* 0x101fe200078e0004 */
[----:B------:R-:W-:Y:S02]  /*0e80*/  IADD3 R28, PT, PT, R29, 0x1a, RZ ;  /* 0x0000001a1d1c7810 */ /* 0x000fe40007ffe0ff */
[----:B------:R0:W-:Y:S04]  /*0e90*/  @!P1 STG.E.64 desc[UR6][R24.64], R20 ;  /* 0x0000001418009986 */ /* 0x0001e8000c101b06 */
[----:B------:R-:W-:Y:S01]  /*0ea0*/  @!P1 STG.E.64 desc[UR6][R22.64], R14 ;  /* 0x0000000e16009986 */ /* 0x000fe2000c101b06 */
[----:B--2---:R-:W-:Y:S01]  /*0eb0*/  IMAD.WIDE.U32 R12, R28, 0x8, R4 ;  /* 0x000000081c0c7825 */ /* 0x004fe200078e0004 */
[----:B------:R-:W-:-:S02]  /*0ec0*/  ISETP.GE.U32.AND P1, PT, R8, R18, PT ;  /* 0x000000120800720c */ /* 0x000fc40003f26070 */
[----:B------:R-:W-:Y:S02]  /*0ed0*/  @P2 STG.E.64 desc[UR6][R26.64], R8 ;  /* 0x000000081a002986 */ /* 0x000fe4000c101b06 */
[----:B------:R-:W-:Y:S02]  /*0ee0*/  ISETP.GE.U32.AND.EX P1, PT, R9, R19, PT, P1 ;  /* 0x000000130900720c */ /* 0x000fe40003f26110 */
[----:B------:R-:W-:Y:S01]  /*0ef0*/  @P2 STG.E.64 desc[UR6][R10.64], R20 ;  /* 0x000000140a002986 */ /* 0x000fe2000c101b06 */
[----:B0-----:R-:W-:Y:S01]  /*0f00*/  IMAD.WIDE.U32 R24, R28, 0x8, R6 ;  /* 0x000000081c187825 */ /* 0x001fe200078e0006 */
[----:B------:R-:W-:Y:S02]  /*0f10*/  IADD3 R28, PT, PT, R29, 0x1e, RZ ;  /* 0x0000001e1d1c7810 */ /* 0x000fe40007ffe0ff */
[----:B------:R0:W-:Y:S04]  /*0f20*/  @!P2 STG.E.64 desc[UR6][R26.64], R20 ;  /* 0x000000141a00a986 */ /* 0x0001e8000c101b06 */
[----:B------:R-:W-:Y:S01]  /*0f30*/  @!P2 STG.E.64 desc[UR6][R10.64], R8 ;  /* 0x000000080a00a986 */ /* 0x000fe2000c101b06 */
[----:B------:R-:W-:-:S03]  /*0f40*/  ISETP.GE.U32.AND P2, PT, R14, R18, PT ;  /* 0x000000120e00720c */ /* 0x000fc60003f46070 */
[----:B------:R1:W-:Y:S01]  /*0f50*/  STG.E.64 desc[UR6][R12.64], R18 ;  /* 0x000000120c007986 */ /* 0x0003e2000c101b06 */
[----:B------:R-:W-:-:S03]  /*0f60*/  ISETP.GE.U32.AND.EX P2, PT, R15, R19, PT, P2 ;  /* 0x000000130f00720c */ /* 0x000fc60003f46120 */
[----:B------:R2:W-:Y:S01]  /*0f70*/  STG.E.64 desc[UR6][R24.64], R18 ;  /* 0x0000001218007986 */ /* 0x0005e2000c101b06 */
[----:B0-----:R-:W-:-:S05]  /*0f80*/  IADD3 R21, PT, PT, R29, 0x1b, RZ ;  /* 0x0000001b1d157810 */ /* 0x001fca0007ffe0ff */
[----:B------:R-:W-:-:S04]  /*0f90*/  IMAD.WIDE.U32 R22, R21, 0x8, R4 ;  /* 0x0000000815167825 */ /* 0x000fc800078e0004 */
[----:B-1----:R-:W-:Y:S01]  /*0fa0*/  IMAD.WIDE.U32 R12, R21, 0x8, R6 ;  /* 0x00000008150c7825 */ /* 0x002fe200078e0006 */
[----:B------:R-:W-:Y:S01]  /*0fb0*/  @P0 STG.E.64 desc[UR6][R22.64], R16 ;  /* 0x0000001016000986 */ /* 0x000fe2000c101b06 */
[C---:B--2---:R-:W-:Y:S02]  /*0fc0*/  IADD3 R25, PT, PT, R29.reuse, 0x1d, RZ ;  /* 0x0000001d1d197810 */ /* 0x044fe40007ffe0ff */
[----:B------:R-:W-:Y:S01]  /*0fd0*/  VIADD R21, R29, 0x1c ;  /* 0x0000001c1d157836 */ /* 0x000fe20000000000 */
[----:B------:R-:W-:Y:S03]  /*0fe0*/  @P0 STG.E.64 desc[UR6][R12.64], R18 ;  /* 0x000000120c000986 */ /* 0x000fe6000c101b06 */
[C---:B------:R-:W-:Y:S01]  /*0ff0*/  IMAD.WIDE.U32 R26, R21.reuse, 0x8, R4 ;  /* 0x00000008151a7825 */ /* 0x040fe200078e0004 */
[----:B------:R0:W-:Y:S03]  /*1000*/  @!P0 STG.E.64 desc[UR6][R22.64], R18 ;  /* 0x0000001216008986 */ /* 0x0001e6000c101b06 */
[----:B------:R-:W-:Y:S01]  /*1010*/  IMAD.WIDE.U32 R10, R21, 0x8, R6 ;  /* 0x00000008150a7825 */ /* 0x000fe200078e0006 */
[----:B------:R1:W-:Y:S01]  /*1020*/  @!P0 STG.E.64 desc[UR6][R12.64], R16 ;  /* 0x000000100c008986 */ /* 0x0003e2000c101b06 */
[----:B------:R-:W-:-:S02]  /*1030*/  ISETP.GE.U32.AND P0, PT, R14, R16, PT ;  /* 0x000000100e00720c */ /* 0x000fc40003f06070 */
[----:B------:R-:W-:Y:S01]  /*1040*/  IMAD.WIDE.U32 R20, R25, 0x8, R4 ;  /* 0x0000000819147825 */ /* 0x000fe200078e0004 */
[----:B------:R-:W-:Y:S01]  /*1050*/  @P2 STG.E.64 desc[UR6][R26.64], R14 ;  /* 0x0000000e1a002986 */ /* 0x000fe2000c101b06 */
[----:B------:R-:W-:Y:S02]  /*1060*/  ISETP.GE.U32.AND.EX P0, PT, R15, R17, PT, P0 ;  /* 0x000000110f00720c */ /* 0x000fe40003f06100 */
[----:B------:R-:W-:Y:S01]  /*1070*/  IMAD.WIDE.U32 R24, R25, 0x8, R6 ;  /* 0x0000000819187825 */ /* 0x000fe200078e0006 */
[----:B------:R-:W-:Y:S03]  /*1080*/  @P2 STG.E.64 desc[UR6][R10.64], R18 ;  /* 0x000000120a002986 */ /* 0x000fe6000c101b06 */
[----:B0-----:R-:W-:Y:S01]  /*1090*/  IMAD.WIDE.U32 R22, R28, 0x8, R4 ;  /* 0x000000081c167825 */ /* 0x001fe200078e0004 */
[----:B------:R0:W-:Y:S03]  /*10a0*/  @!P2 STG.E.64 desc[UR6][R26.64], R18 ;  /* 0x000000121a00a986 */ /* 0x0001e6000c101b06 */
[----:B-1----:R-:W-:Y:S01]  /*10b0*/  VIADD R13, R29, 0x1f ;  /* 0x0000001f1d0d7836 */ /* 0x002fe20000000000 */
[----:B------:R1:W-:Y:S01]  /*10c0*/  @!P2 STG.E.64 desc[UR6][R10.64], R14 ;  /* 0x0000000e0a00a986 */ /* 0x0003e2000c101b06 */
[----:B------:R-:W-:-:S03]  /*10d0*/  ISETP.GE.U32.AND P2, PT, R8, R14, PT ;  /* 0x0000000e0800720c */ /* 0x000fc60003f46070 */
[----:B------:R-:W-:Y:S04]  /*10e0*/  @P1 STG.E.64 desc[UR6][R20.64], R8 ;  /* 0x0000000814001986 */ /* 0x000fe8000c101b06 */
[----:B------:R-:W-:Y:S01]  /*10f0*/  @P1 STG.E.64 desc[UR6][R24.64], R18 ;  /* 0x0000001218001986 */ /* 0x000fe2000c101b06 */
[----:B0-----:R-:W-:-:S03]  /*1100*/  IMAD.WIDE.U32 R26, R28, 0x8, R6 ;  /* 0x000000081c1a7825 */ /* 0x001fc600078e0006 */
[----:B------:R-:W-:Y:S01]  /*1110*/  @!P1 STG.E.64 desc[UR6][R20.64], R18 ;  /* 0x0000001214009986 */ /* 0x000fe2000c101b06 */
[----:B-1----:R-:W-:-:S03]  /*1120*/  IMAD.WIDE.U32 R10, R13, 0x8, R6 ;  /* 0x000000080d0a7825 */ /* 0x002fc600078e0006 */
[----:B------:R0:W-:Y:S01]  /*1130*/  @!P1 STG.E.64 desc[UR6][R24.64], R8 ;  /* 0x0000000818009986 */ /* 0x0001e2000c101b06 */
[----:B------:R-:W-:-:S03]  /*1140*/  ISETP.GE.U32.AND P1, PT, R8, R16, PT ;  /* 0x000000100800720c */ /* 0x000fc60003f26070 */
[----:B------:R1:W-:Y:S01]  /*1150*/  STG.E.64 desc[UR6][R22.64], R16 ;  /* 0x0000001016007986 */ /* 0x0003e2000c101b06 */
[----:B------:R-:W-:-:S03]  /*1160*/  ISETP.GE.U32.AND.EX P1, PT, R9, R17, PT, P1 ;  /* 0x000000110900720c */ /* 0x000fc60003f26110 */
[----:B------:R2:W-:Y:S01]  /*1170*/  STG.E.64 desc[UR6][R26.64], R16 ;  /* 0x000000101a007986 */ /* 0x0005e2000c101b06 */
[----:B0-----:R-:W-:Y:S01]  /*1180*/  IADD3 R25, PT, PT, R29, 0x21, RZ ;  /* 0x000000211d197810 */ /* 0x001fe20007ffe0ff */
[----:B-1----:R-:W-:Y:S01]  /*1190*/  IMAD.WIDE.U32 R22, R13, 0x8, R4 ;  /* 0x000000080d167825 */ /* 0x002fe200078e0004 */
[----:B------:R-:W-:-:S03]  /*11a0*/  IADD3 R13, PT, PT, R29, 0x20, RZ ;  /* 0x000000201d0d7810 */ /* 0x000fc60007ffe0ff */
[----:B--2---:R-:W-:Y:S01]  /*11b0*/  VIADD R27, R29, 0x22 ;  /* 0x000000221d1b7836 */ /* 0x004fe20000000000 */
[----:B------:R-:W-:Y:S01]  /*11c0*/  @P0 STG.E.64 desc[UR6][R22.64], R14 ;  /* 0x0000000e16000986 */ /* 0x000fe2000c101b06 */
[----:B------:R-:W-:Y:S01]  /*11d0*/  IMAD.WIDE.U32 R18, R13, 0x8, R4 ;  /* 0x000000080d127825 */ /* 0x000fe200078e0004 */
[----:B------:R-:W-:Y:S02]  /*11e0*/  IADD3 R29, PT, PT, R29, 0x23, RZ ;  /* 0x000000231d1d7810 */ /* 0x000fe40007ffe0ff */
[----:B------:R-:W-:Y:S01]  /*11f0*/  @P0 STG.E.64 desc[UR6][R10.64], R16 ;  /* 0x000000100a000986 */ /* 0x000fe2000c101b06 */
[----:B------:R-:W-:-:S03]  /*1200*/  IMAD.WIDE.U32 R20, R13, 0x8, R6 ;  /* 0x000000080d147825 */ /* 0x000fc600078e0006 */
[----:B------:R0:W-:Y:S01]  /*1210*/  @!P0 STG.E.64 desc[UR6][R22.64], R16 ;  /* 0x0000001016008986 */ /* 0x0001e2000c101b06 */
[----:B------:R-:W-:-:S03]  /*1220*/  IMAD.WIDE.U32 R12, R25, 0x8, R4 ;  /* 0x00000008190c7825 */ /* 0x000fc600078e0004 */
[----:B------:R1:W-:Y:S01]  /*1230*/  @!P0 STG.E.64 desc[UR6][R10.64], R14 ;  /* 0x0000000e0a008986 */ /* 0x0003e2000c101b06 */
[----:B------:R-:W-:-:S03]  /*1240*/  ISETP.GE.U32.AND.EX P0, PT, R9, R15, PT, P2 ;  /* 0x0000000f0900720c */ /* 0x000fc60003f06120 */
[----:B------:R2:W-:Y:S04]  /*1250*/  @P1 STG.E.64 desc[UR6][R18.64], R8 ;  /* 0x0000000812001986 */ /* 0x0005e8000c101b06 */
[----:B------:R2:W-:Y:S01]  /*1260*/  @P1 STG.E.64 desc[UR6][R20.64], R16 ;  /* 0x0000001014001986 */ /* 0x0005e2000c101b06 */
[----:B0-----:R-:W-:-:S03]  /*1270*/  IMAD.WIDE.U32 R22, R25, 0x8, R6 ;  /* 0x0000000819167825 */ /* 0x001fc600078e0006 */
[----:B------:R2:W-:Y:S01]  /*1280*/  @!P1 STG.E.64 desc[UR6][R18.64], R16 ;  /* 0x0000001012009986 */ /* 0x0005e2000c101b06 */
[----:B-1----:R-:W-:-:S03]  /*1290*/  IMAD.WIDE.U32 R10, R27, 0x8, R4 ;  /* 0x000000081b0a7825 */ /* 0x002fc600078e0004 */
[----:B------:R2:W-:Y:S01]  /*12a0*/  @!P1 STG.E.64 desc[UR6][R20.64], R8 ;  /* 0x0000000814009986 */ /* 0x0005e2000c101b06 */
[----:B------:R-:W-:-:S03]  /*12b0*/  IMAD.WIDE.U32 R24, R27, 0x8, R6 ;  /* 0x000000081b187825 */ /* 0x000fc600078e0006 */
[----:B------:R2:W-:Y:S01]  /*12c0*/  STG.E.64 desc[UR6][R12.64], R14 ;  /* 0x0000000e0c007986 */ /* 0x0005e2000c101b06 */
[----:B------:R-:W-:-:S03]  /*12d0*/  IMAD.WIDE.U32 R26, R29, 0x8, R4 ;  /* 0x000000081d1a7825 */ /* 0x000fc600078e0004 */
[----:B------:R2:W-:Y:S01]  /*12e0*/  STG.E.64 desc[UR6][R22.64], R14 ;  /* 0x0000000e16007986 */ /* 0x0005e2000c101b06 */
[----:B------:R-:W-:-:S03]  /*12f0*/  IMAD.WIDE.U32 R28, R29, 0x8, R6 ;  /* 0x000000081d1c7825 */ /* 0x000fc600078e0006 */
[----:B------:R2:W-:Y:S04]  /*1300*/  @P0 STG.E.64 desc[UR6][R10.64], R8 ;  /* 0x000000080a000986 */ /* 0x0005e8000c101b06 */
[----:B------:R2:W-:Y:S04]  /*1310*/  @P0 STG.E.64 desc[UR6][R24.64], R14 ;  /* 0x0000000e18000986 */ /* 0x0005e8000c101b06 */
[----:B------:R2:W-:Y:S04]  /*1320*/  @!P0 STG.E.64 desc[UR6][R10.64], R14 ;  /* 0x0000000e0a008986 */ /* 0x0005e8000c101b06 */
[----:B------:R2:W-:Y:S01]  /*1330*/  @!P0 STG.E.64 desc[UR6][R24.64], R8 ;  /* 0x0000000818008986 */ /* 0x0005e2000c101b06 */
[----:B------:R-:W-:-:S03]  /*1340*/  ISETP.GE.U32.AND P0, PT, R0, UR8, PT ;  /* 0x0000000800007c0c */ /* 0x000fc6000bf06070 */
[----:B------:R2:W-:Y:S01]  /*1350*/  STG.E.64 desc[UR6][R26.64], R8 ;  /* 0x000000081a007986 */ /* 0x0005e2000c101b06 */
[----:B------:R-:W-:-:S03]  /*1360*/  ISETP.GE.U32.AND.EX P0, PT, RZ, UR9, PT, P0 ;  /* 0x00000009ff007c0c */ /* 0x000fc6000bf06100 */
[----:B------:R2:W-:Y:S10]  /*1370*/  STG.E.64 desc[UR6][R28.64], R8 ;  /* 0x000000081c007986 */ /* 0x0005f4000c101b06 */
[----:B------:R-:W-:Y:S05]  /*1380*/  @!P0 BRA `(.L_x_2) ;  /* 0xffffffec005c8947 */ /* 0x000fea000383ffff */
[----:B------:R-:W-:Y:S05]  /*1390*/  EXIT ;  /* 0x000000000000794d */ /* 0x000fea0003800000 */
.L_x_3:
        /* <DEDUP_REMOVED lines=14> */
.L_x_11:


//--------------------- .text._Z14IndexScalarGPUIlEvPKT_S0_PS0_S3_ --------------------------
	.section	.text._Z14IndexScalarGPUIlEvPKT_S0_PS0_S3_,"ax",@progbits
	.align	128
        .global         _Z14IndexScalarGPUIlEvPKT_S0_PS0_S3_
        .type           _Z14IndexScalarGPUIlEvPKT_S0_PS0_S3_,@function
        .size           _Z14IndexScalarGPUIlEvPKT_S0_PS0_S3_,(.L_x_12 - _Z14IndexScalarGPUIlEvPKT_S0_PS0_S3_)
        .other          _Z14IndexScalarGPUIlEvPKT_S0_PS0_S3_,@"STO_CUDA_ENTRY STV_DEFAULT"
_Z14IndexScalarGPUIlEvPKT_S0_PS0_S3_:
.text._Z14IndexScalarGPUIlEvPKT_S0_PS0_S3_:
[----:B------:R-:W-:Y:S01]  /*0000*/  LDC R1, c[0x0][0x37c] ;  /* 0x0000df00ff017b82 */ /* 0x000fe20000000800 */
[----:B------:R-:W0:Y:S01]  /*0010*/  S2R R0, SR_CTAID.X ;  /* 0x0000000000007919 */ /* 0x000e220000002500 */
[----:B------:R-:W0:Y:S01]  /*0020*/  LDCU UR4, c[0x0][0x360] ;  /* 0x00006c00ff0477ac */ /* 0x000e220008000800 */
[----:B------:R-:W0:Y:S01]  /*0030*/  S2R R3, SR_TID.X ;  /* 0x0000000000037919 */ /* 0x000e220000002100 */
[----:B------:R-:W1:Y:S01]  /*0040*/  LDCU.64 UR6, c[0x0][0x388] ;  /* 0x00007100ff0677ac */ /* 0x000e620008000a00 */
[----:B0-----:R-:W-:-:S05]  /*0050*/  IMAD R0, R0, UR4, R3 ;  /* 0x0000000400007c24 */ /* 0x001fca000f8e0203 */
[----:B-1----:R-:W-:-:S04]  /*0060*/  ISETP.GE.U32.AND P0, PT, R0, UR6, PT ;  /* 0x0000000600007c0c */ /* 0x002fc8000bf06070 */
[----:B------:R-:W-:-:S13]  /*0070*/  ISETP.GE.AND.EX P0, PT, RZ, UR7, PT, P0 ;  /* 0x00000007ff007c0c */ /* 0x000fda000bf06300 */
        /* <DEDUP_REMOVED lines=8> */
.L_x_4:
        /* <DEDUP_REMOVED lines=18> */
[-C--:B------:R-:W-:Y:S02]  /*0220*/  ISETP.GE.AND.EX P0, PT, R11, R23.reuse, PT, P0 ;  /* 0x000000170b00720c */ /* 0x080fe40003f06300 */
[-C--:B----4-:R-:W-:Y:S02]  /*0230*/  ISETP.GE.U32.AND P2, PT, R12, R22.reuse, PT ;  /* 0x000000160c00720c */ /* 0x090fe40003f46070 */
[----:B------:R-:W-:Y:S02]  /*0240*/  ISETP.GE.U32.AND P1, PT, R20, R22, PT ;  /* 0x000000161400720c */ /* 0x000fe40003f26070 */
[-C--:B------:R-:W-:Y:S02]  /*0250*/  ISETP.GE.AND.EX P2, PT, R13, R23.reuse, PT, P2 ;  /* 0x000000170d00720c */ /* 0x080fe40003f46320 */
[----:B------:R-:W-:-:S05]  /*0260*/  ISETP.GE.AND.EX P1, PT, R21, R23, PT, P1 ;  /* 0x000000171500720c */ /* 0x000fca0003f26310 */
[----:B------:R-:W-:Y:S04]  /*0270*/  @P0 STG.E.64 desc[UR6][R24.64+0x8], R10 ;  /* 0x0000080a18000986 */ /* 0x000fe8000c101b06 */
[----:B------:R-:W-:Y:S04]  /*0280*/  @P0 STG.E.64 desc[UR6][R26.64+0x8], R22 ;  /* 0x000008161a000986 */ /* 0x000fe8000c101b06 */
[----:B------:R-:W-:Y:S04]  /*0290*/  @!P0 STG.E.64 desc[UR6][R24.64+0x8], R22 ;  /* 0x0000081618008986 */ /* 0x000fe8000c101b06 */
[----:B------:R-:W-:Y:S01]  /*02a0*/  @!P0 STG.E.64 desc[UR6][R26.64+0x8], R10 ;  /* 0x0000080a1a008986 */ /* 0x000fe2000c101b06 */
[----:B------:R-:W-:-:S03]  /*02b0*/  ISETP.GE.U32.AND P0, PT, R18, R22, PT ;  /* 0x000000161200720c */ /* 0x000fc60003f06070 */
[----:B------:R-:W-:Y:S01]  /*02c0*/  @P2 STG.E.64 desc[UR6][R24.64+0x10], R12 ;  /* 0x0000100c18002986 */ /* 0x000fe2000c101b06 */
[----:B------:R-:W-:-:S03]  /*02d0*/  ISETP.GE.AND.EX P0, PT, R19, R23, PT, P0 ;  /* 0x000000171300720c */ /* 0x000fc60003f06300 */
        /* <DEDUP_REMOVED lines=9> */
[----:B------:R-:W-:Y:S01]  /*0370*/  ISETP.GE.AND.EX P1, PT, R13, R11, PT, P1 ;  /* 0x0000000b0d00720c */ /* 0x000fe20003f26310 */
        /* <DEDUP_REMOVED lines=8> */
[----:B------:R-:W-:Y:S01]  /*0400*/  ISETP.GE.AND.EX P0, PT, R17, R23, PT, P0 ;  /* 0x000000171100720c */ /* 0x000fe20003f06300 */
        /* <DEDUP_REMOVED lines=8> */
[----:B------:R-:W-:Y:S01]  /*0490*/  ISETP.GE.AND.EX P0, PT, R15, R23, PT, P0 ;  /* 0x000000170f00720c */ /* 0x000fe20003f06300 */
        /* <DEDUP_REMOVED lines=33> */
[----:B------:R-:W-:Y:S01]  /*06b0*/  ISETP.GE.AND.EX P1, PT, R19, R11, PT, P1 ;  /* 0x0000000b1300720c */ /* 0x000fe20003f26310 */
        /* <DEDUP_REMOVED lines=8> */
[----:B------:R-:W-:Y:S01]  /*0740*/  ISETP.GE.AND.EX P0, PT, R17, R11, PT, P0 ;  /* 0x0000000b1100720c */ /* 0x000fe20003f06300 */
        /* <DEDUP_REMOVED lines=8> */
[----:B------:R-:W-:Y:S01]  /*07d0*/  ISETP.GE.AND.EX P1, PT, R15, R11, PT, P1 ;  /* 0x0000000b0f00720c */ /* 0x000fe20003f26310 */
        /* <DEDUP_REMOVED lines=15> */
[----:B------:R-:W-:-:S04]  /*08d0*/  ISETP.GE.U32.AND P1, PT, R20, R12, PT ;  /* 0x0000000c1400720c */ /* 0x000fc80003f26070 */
[----:B------:R-:W-:Y:S01]  /*08e0*/  ISETP.GE.AND.EX P1, PT, R21, R13, PT, P1 ;  /* 0x0000000d1500720c */ /* 0x000fe20003f26310 */
        /* <DEDUP_REMOVED lines=9> */
[----:B------:R-:W-:Y:S01]  /*0980*/  ISETP.GE.AND.EX P0, PT, R19, R13, PT, P0 ;  /* 0x0000000d1300720c */ /* 0x000fe20003f06300 */
        /* <DEDUP_REMOVED lines=13> */
[----:B------:R-:W-:Y:S02]  /*0a60*/  ISETP.GE.AND.EX P1, PT, R17, R13, PT, P2 ;  /* 0x0000000d1100720c */ /* 0x000fe40003f26320 */
        /* <DEDUP_REMOVED lines=10> */
[----:B------:R-:W-:-:S03]  /*0b10*/  ISETP.GE.AND.EX P0, PT, R15, R13, PT, P0 ;  /* 0x0000000d0f00720c */ /* 0x000fc60003f06300 */
[----:B------:R-:W-:Y:S01]  /*0b20*/  @P1 STG.E.64 desc[UR6][R24.64], R12 ;  /* 0x0000000c18001986 */ /* 0x000fe2000c101b06 */
[----:B0-----:R-:W-:-:S03]  /*0b30*/  IMAD.WIDE.U32 R22, R28, 0x8, R6 ;  /* 0x000000081c167825 */ /* 0x001fc600078e0006 */
[----:B------:R-:W-:Y:S04]  /*0b40*/  @!P1 STG.E.64 desc[UR6][R10.64], R12 ;  /* 0x0000000c0a009986 */ /* 0x000fe8000c101b06 */
[----:B------:R0:W-:Y:S01]  /*0b50*/  @!P1 STG.E.64 desc[UR6][R24.64], R16 ;  /* 0x0000001018009986 */ /* 0x0001e2000c101b06 */
[----:B------:R-:W-:Y:S02]  /*0b60*/  ISETP.GE.AND.EX P1, PT, R9, R13, PT, P2 ;  /* 0x0000000d0900720c */ /* 0x000fe40003f26320 */
        /* <DEDUP_REMOVED lines=22> */
[----:B------:R-:W-:-:S03]  /*0cd0*/  ISETP.GE.AND.EX P1, PT, R15, R21, PT, P1 ;  /* 0x000000150f00720c */ /* 0x000fc60003f26310 */
        /* <DEDUP_REMOVED lines=14> */
[----:B------:R-:W-:-:S03]  /*0dc0*/  ISETP.GE.AND.EX P2, PT, R9, R21, PT, P2 ;  /* 0x000000150900720c */ /* 0x000fc60003f46320 */
        /* <DEDUP_REMOVED lines=8> */
[----:B------:R-:W-:-:S03]  /*0e50*/  ISETP.GE.AND.EX P0, PT, R17, R19, PT, P0 ;  /* 0x000000131100720c */ /* 0x000fc60003f06300 */
        /* <DEDUP_REMOVED lines=8> */
[----:B------:R-:W-:Y:S02]  /*0ee0*/  ISETP.GE.AND.EX P1, PT, R9, R19, PT, P1 ;  /* 0x000000130900720c */ /* 0x000fe40003f26310 */
[----:B------:R-:W-:Y:S01]  /*0ef0*/  @P2 STG.E.64 desc[UR6][R10.64], R20 ;  /* 0x000000140a002986 */ /* 0x000fe2000c101b06 */
[----:B0-----:R-:W-:Y:S01]  /*0f00*/  IMAD.WIDE.U32 R24, R28, 0x8, R6 ;  /* 0x000000081c187825 */ /* 0x001fe200078e0006 */
[----:B------:R-:W-:Y:S02]  /*0f10*/  IADD3 R28, PT, PT, R29, 0x1e, RZ ;  /* 0x0000001e1d1c7810 */ /* 0x000fe40007ffe0ff */
[----:B------:R0:W-:Y:S04]  /*0f20*/  @!P2 STG.E.64 desc[UR6][R26.64], R20 ;  /* 0x000000141a00a986 */ /* 0x0001e8000c101b06 */
[----:B------:R-:W-:Y:S01]  /*0f30*/  @!P2 STG.E.64 desc[UR6][R10.64], R8 ;  /* 0x000000080a00a986 */ /* 0x000fe2000c101b06 */
[----:B------:R-:W-:-:S03]  /*0f40*/  ISETP.GE.U32.AND P2, PT, R14, R18, PT ;  /* 0x000000120e00720c */ /* 0x000fc60003f46070 */
[----:B------:R1:W-:Y:S01]  /*0f50*/  STG.E.64 desc[UR6][R12.64], R18 ;  /* 0x000000120c007986 */ /* 0x0003e2000c101b06 */
[----:B------:R-:W-:-:S03]  /*0f60*/  ISETP.GE.AND.EX P2, PT, R15, R19, PT, P2 ;  /* 0x000000130f00720c */ /* 0x000fc60003f46320 */
        /* <DEDUP_REMOVED lines=15> */
[----:B------:R-:W-:Y:S02]  /*1060*/  ISETP.GE.AND.EX P0, PT, R15, R17, PT, P0 ;  /* 0x000000110f00720c */ /* 0x000fe40003f06300 */
        /* <DEDUP_REMOVED lines=15> */
[----:B------:R-:W-:-:S03]  /*1160*/  ISETP.GE.AND.EX P1, PT, R9, R17, PT, P1 ;  /* 0x000000110900720c */ /* 0x000fc60003f26310 */
        /* <DEDUP_REMOVED lines=13> */
[----:B------:R-:W-:-:S03]  /*1240*/  ISETP.GE.AND.EX P0, PT, R9, R15, PT, P2 ;  /* 0x0000000f0900720c */ /* 0x000fc60003f06320 */
        /* <DEDUP_REMOVED lines=21> */
.L_x_5:
        /* <DEDUP_REMOVED lines=14> */
.L_x_12:


//--------------------- .text._Z14IndexScalarGPUIjEvPKT_S0_PS0_S3_ --------------------------
	.section	.text._Z14IndexScalarGPUIjEvPKT_S0_PS0_S3_,"ax",@progbits
	.align	128
        .global         _Z14IndexScalarGPUIjEvPKT_S0_PS0_S3_
        .type           _Z14IndexScalarGPUIjEvPKT_S0_PS0_S3_,@function
        .size           _Z14IndexScalarGPUIjEvPKT_S0_PS0_S3_,(.L_x_13 - _Z14IndexScalarGPUIjEvPKT_S0_PS0_S3_)
        .other          _Z14IndexScalarGPUIjEvPKT_S0_PS0_S3_,@"STO_CUDA_ENTRY STV_DEFAULT"
_Z14IndexScalarGPUIjEvPKT_S0_PS0_S3_:
.text._Z14IndexScalarGPUIjEvPKT_S0_PS0_S3_:
[----:B------:R-:W-:Y:S01]  /*0000*/  LDC R1, c[0x0][0x37c] ;  /* 0x0000df00ff017b82 */ /* 0x000fe20000000800 */
[----:B------:R-:W0:Y:S01]  /*0010*/  S2R R0, SR_CTAID.X ;  /* 0x0000000000007919 */ /* 0x000e220000002500 */
[----:B------:R-:W0:Y:S01]  /*0020*/  LDCU UR4, c[0x0][0x360] ;  /* 0x00006c00ff0477ac */ /* 0x000e220008000800 */
[----:B------:R-:W0:Y:S01]  /*0030*/  S2R R3, SR_TID.X ;  /* 0x0000000000037919 */ /* 0x000e220000002100 */
[----:B------:R-:W1:Y:S01]  /*0040*/  LDCU UR5, c[0x0][0x388] ;  /* 0x00007100ff0577ac */ /* 0x000e620008000800 */
[----:B0-----:R-:W-:-:S05]  /*0050*/  IMAD R0, R0, UR4, R3 ;  /* 0x0000000400007c24 */ /* 0x001fca000f8e0203 */
[----:B-1----:R-:W-:-:S13]  /*0060*/  ISETP.GE.U32.AND P0, PT, R0, UR5, PT ;  /* 0x0000000500007c0c */ /* 0x002fda000bf06070 */
[----:B------:R-:W-:Y:S05]  /*0070*/  @P0 EXIT ;  /* 0x000000000000094d */ /* 0x000fea0003800000 */
[----:B------:R-:W0:Y:S01]  /*0080*/  LDC.64 R8, c[0x0][0x380] ;  /* 0x0000e000ff087b82 */ /* 0x000e220000000a00 */
[----:B------:R-:W1:Y:S01]  /*0090*/  LDCU UR5, c[0x0][0x370] ;  /* 0x00006e00ff0577ac */ /* 0x000e620008000800 */
[----:B------:R-:W2:Y:S06]  /*00a0*/  LDCU.64 UR6, c[0x0][0x358] ;  /* 0x00006b00ff0677ac */ /* 0x000eac0008000a00 */
[----:B------:R-:W3:Y:S01]  /*00b0*/  LDC.64 R10, c[0x0][0x390] ;  /* 0x0000e400ff0a7b82 */ /* 0x000ee20000000a00 */
[----:B------:R-:W4:Y:S07]  /*00c0*/  LDCU UR8, c[0x0][0x388] ;  /* 0x00007100ff0877ac */ /* 0x000f2e0008000800 */
[----:B------:R-:W0:Y:S01]  /*00d0*/  LDC.64 R12, c[0x0][0x398] ;  /* 0x0000e600ff0c7b82 */ /* 0x000e220000000a00 */
[----:B-1----:R-:W-:-:S12]  /*00e0*/  UIMAD UR4, UR4, UR5, URZ ;  /* 0x00000005040472a4 */ /* 0x002fd8000f8e02ff */
.L_x_6:
[----:B--2---:R-:W-:-:S05]  /*00f0*/  SHF.L.U32 R17, R0, 0x3, RZ ;  /* 0x0000000300117819 */ /* 0x004fca00000006ff */
[----:B0-----:R-:W-:-:S05]  /*0100*/  IMAD.WIDE.U32 R16, R17, 0x4, R8 ;  /* 0x0000000411107825 */ /* 0x001fca00078e0008 */
[----:B--2---:R-:W2:Y:S04]  /*0110*/  LDG.E R27, desc[UR6][R16.64] ;  /* 0x00000006101b7981 */ /* 0x004ea8000c1e1900 */
[----:B------:R-:W5:Y:S04]  /*0120*/  LDG.E R23, desc[UR6][R16.64+0x4] ;  /* 0x0000040610177981 */ /* 0x000f68000c1e1900 */
[----:B------:R-:W4:Y:S04]  /*0130*/  LDG.E R7, desc[UR6][R16.64+0x8] ;  /* 0x0000080610077981 */ /* 0x000f28000c1e1900 */
[----:B------:R-:W4:Y:S04]  /*0140*/  LDG.E R22, desc[UR6][R16.64+0xc] ;  /* 0x00000c0610167981 */ /* 0x000f28000c1e1900 */
[----:B------:R-:W4:Y:S04]  /*0150*/  LDG.E R6, desc[UR6][R16.64+0x10] ;  /* 0x0000100610067981 */ /* 0x000f28000c1e1900 */
[----:B------:R-:W4:Y:S04]  /*0160*/  LDG.E R3, desc[UR6][R16.64+0x14] ;  /* 0x0000140610037981 */ /* 0x000f28000c1e1900 */
[----:B------:R-:W4:Y:S04]  /*0170*/  LDG.E R5, desc[UR6][R16.64+0x18] ;  /* 0x0000180610057981 */ /* 0x000f28000c1e1900 */
[----:B------:R0:W4:Y:S01]  /*0180*/  LDG.E R2, desc[UR6][R16.64+0x1c] ;  /* 0x00001c0610027981 */ /* 0x000122000c1e1900 */
[C---:B------:R-:W-:Y:S01]  /*0190*/  IMAD R4, R0.reuse, 0x24, RZ ;  /* 0x0000002400047824 */ /* 0x040fe200078e02ff */
[----:B------:R-:W-:-:S03]  /*01a0*/  IADD3 R0, PT, PT, R0, UR4, RZ ;  /* 0x0000000400007c10 */ /* 0x000fc6000fffe0ff */
[C---:B---3--:R-:W-:Y:S01]  /*01b0*/  IMAD.WIDE.U32 R28, R4.reuse, 0x4, R10 ;  /* 0x00000004041c7825 */ /* 0x048fe200078e000a */
[C---:B------:R-:W-:Y:S02]  /*01c0*/  IADD3 R21, PT, PT, R4.reuse, 0x4, RZ ;  /* 0x0000000404157810 */ /* 0x040fe40007ffe0ff */
[C---:B------:R-:W-:Y:S01]  /*01d0*/  IADD3 R25, PT, PT, R4.reuse, 0x5, RZ ;  /* 0x0000000504197810 */ /* 0x040fe20007ffe0ff */
[C---:B------:R-:W-:Y:S01]  /*01e0*/  IMAD.WIDE.U32 R14, R4.reuse, 0x4, R12 ;  /* 0x00000004040e7825 */ /* 0x040fe200078e000c */
[----:B------:R-:W-:-:S03]  /*01f0*/  IADD3 R26, PT, PT, R4, 0x7, RZ ;  /* 0x00000007041a7810 */ /* 0x000fc60007ffe0ff */
[----:B------:R-:W-:-:S04]  /*0200*/  IMAD.WIDE.U32 R18, R21, 0x4, R10 ;  /* 0x0000000415127825 */ /* 0x000fc800078e000a */
[----:B0-----:R-:W-:-:S04]  /*0210*/  IMAD.WIDE.U32 R16, R21, 0x4, R12 ;  /* 0x0000000415107825 */ /* 0x001fc800078e000c */
[----:B------:R-:W-:-:S04]  /*0220*/  IMAD.WIDE.U32 R20, R25, 0x4, R10 ;  /* 0x0000000419147825 */ /* 0x000fc800078e000a */
[----:B------:R-:W-:Y:S01]  /*0230*/  IMAD.WIDE.U32 R24, R25, 0x4, R12 ;  /* 0x0000000419187825 */ /* 0x000fe200078e000c */
[----:B--2---:R-:W-:Y:S01]  /*0240*/  STG.E desc[UR6][R28.64], R27 ;  /* 0x0000001b1c007986 */ /* 0x004fe2000c101906 */
[----:B-----5:R-:W-:-:S03]  /*0250*/  ISETP.GE.U32.AND P2, PT, R23, R27, PT ;  /* 0x0000001b1700720c */ /* 0x020fc60003f46070 */
[----:B------:R-:W-:Y:S01]  /*0260*/  STG.E desc[UR6][R14.64], R27 ;  /* 0x0000001b0e007986 */ /* 0x000fe2000c101906 */
[-C--:B----4-:R-:W-:Y:S02]  /*0270*/  ISETP.GE.U32.AND P3, PT, R7, R27.reuse, PT ;  /* 0x0000001b0700720c */ /* 0x090fe40003f66070 */
[-C--:B------:R-:W-:Y:S02]  /*0280*/  ISETP.GE.U32.AND P0, PT, R22, R27.reuse, PT ;  /* 0x0000001b1600720c */ /* 0x080fe40003f06070 */
[----:B------:R-:W-:-:S05]  /*0290*/  ISETP.GE.U32.AND P1, PT, R6, R27, PT ;  /* 0x0000001b0600720c */ /* 0x000fca0003f26070 */
[----:B------:R-:W-:Y:S04]  /*02a0*/  @P2 STG.E desc[UR6][R28.64+0x4], R23 ;  /* 0x000004171c002986 */ /* 0x000fe8000c101906 */
[----:B------:R-:W-:Y:S04]  /*02b0*/  @P2 STG.E desc[UR6][R14.64+0x4], R27 ;  /* 0x0000041b0e002986 */ /* 0x000fe8000c101906 */
[----:B------:R-:W-:Y:S04]  /*02c0*/  @!P2 STG.E desc[UR6][R28.64+0x4], R27 ;  /* 0x0000041b1c00a986 */ /* 0x000fe8000c101906 */
[----:B------:R-:W-:Y:S01]  /*02d0*/  @!P2 STG.E desc[UR6][R14.64+0x4], R23 ;  /* 0x000004170e00a986 */ /* 0x000fe2000c101906 */
[----:B------:R-:W-:-:S03]  /*02e0*/  ISETP.GE.U32.AND P2, PT, R3, R27, PT ;  /* 0x0000001b0300720c */ /* 0x000fc60003f46070 */
[----:B------:R-:W-:Y:S04]  /*02f0*/  @P3 STG.E desc[UR6][R28.64+0x8], R7 ;  /* 0x000008071c003986 */ /* 0x000fe8000c101906 */
[----:B------:R-:W-:Y:S04]  /*0300*/  @P3 STG.E desc[UR6][R14.64+0x8], R27 ;  /* 0x0000081b0e003986 */ /* 0x000fe8000c101906 */
[----:B------:R-:W-:Y:S04]  /*0310*/  @!P3 STG.E desc[UR6][R28.64+0x8], R27 ;  /* 0x0000081b1c00b986 */ /* 0x000fe8000c101906 */
[----:B------:R-:W-:Y:S04]  /*0320*/  @!P3 STG.E desc[UR6][R14.64+0x8], R7 ;  /* 0x000008070e00b986 */ /* 0x000fe8000c101906 */
[----:B------:R-:W-:Y:S04]  /*0330*/  @P0 STG.E desc[UR6][R28.64+0xc], R22 ;  /* 0x00000c161c000986 */ /* 0x000fe8000c101906 */
[----:B------:R-:W-:Y:S04]  /*0340*/  @P0 STG.E desc[UR6][R14.64+0xc], R27 ;  /* 0x00000c1b0e000986 */ /* 0x000fe8000c101906 */
[----:B------:R0:W-:Y:S04]  /*0350*/  @!P0 STG.E desc[UR6][R28.64+0xc], R27 ;  /* 0x00000c1b1c008986 */ /* 0x0001e8000c101906 */
[----:B------:R1:W-:Y:S01]  /*0360*/  @!P0 STG.E desc[UR6][R14.64+0xc], R22 ;  /* 0x00000c160e008986 */ /* 0x0003e2000c101906 */
[----:B------:R-:W-:-:S03]  /*0370*/  ISETP.GE.U32.AND P0, PT, R5, R27, PT ;  /* 0x0000001b0500720c */ /* 0x000fc60003f06070 */
[----:B------:R-:W-:Y:S04]  /*0380*/  @P1 STG.E desc[UR6][R18.64], R6 ;  /* 0x0000000612001986 */ /* 0x000fe8000c101906 */
[----:B------:R-:W-:Y:S01]  /*0390*/  @P1 STG.E desc[UR6][R16.64], R27 ;  /* 0x0000001b10001986 */ /* 0x000fe2000c101906 */
[----:B0-----:R-:W-:-:S03]  /*03a0*/  IADD3 R29, PT, PT, R4, 0x6, RZ ;  /* 0x00000006041d7810 */ /* 0x001fc60007ffe0ff */
[----:B------:R0:W-:Y:S02]  /*03b0*/  @!P1 STG.E desc[UR6][R18.64], R27 ;  /* 0x0000001b12009986 */ /* 0x0001e4000c101906 */
[----:B-1----:R-:W-:Y:S02]  /*03c0*/  IMAD.WIDE.U32 R14, R29, 0x4, R10 ;  /* 0x000000041d0e7825 */ /* 0x002fe400078e000a */
[----:B------:R1:W-:Y:S01]  /*03d0*/  @!P1 STG.E desc[UR6][R16.64], R6 ;  /* 0x0000000610009986 */ /* 0x0003e2000c101906 */
[----:B------:R-:W-:-:S03]  /*03e0*/  ISETP.GE.U32.AND P1, PT, R2, R27, PT ;  /* 0x0000001b0200720c */ /* 0x000fc60003f26070 */
[----:B------:R-:W-:Y:S01]  /*03f0*/  @P2 STG.E desc[UR6][R20.64], R3 ;  /* 0x0000000314002986 */ /* 0x000fe2000c101906 */
[----:B0-----:R-:W-:-:S03]  /*0400*/  IMAD.WIDE.U32 R18, R29, 0x4, R12 ;  /* 0x000000041d127825 */ /* 0x001fc600078e000c */
[----:B------:R-:W-:Y:S01]  /*0410*/  @P2 STG.E desc[UR6][R24.64], R27 ;  /* 0x0000001b18002986 */ /* 0x000fe2000c101906 */
[----:B------:R-:W-:-:S03]  /*0420*/  IMAD.WIDE.U32 R28, R26, 0x4, R10 ;  /* 0x000000041a1c7825 */ /* 0x000fc600078e000a */
[----:B------:R0:W-:Y:S01]  /*0430*/  @!P2 STG.E desc[UR6][R20.64], R27 ;  /* 0x0000001b1400a986 */ /* 0x0001e2000c101906 */
[----:B-1----:R-:W-:-:S03]  /*0440*/  IADD3 R17, PT, PT, R4, 0x8, RZ ;  /* 0x0000000804117810 */ /* 0x002fc60007ffe0ff */
[----:B------:R1:W-:Y:S01]  /*0450*/  @!P2 STG.E desc[UR6][R24.64], R3 ;  /* 0x000000031800a986 */ /* 0x0003e2000c101906 */
[----:B------:R-:W-:-:S03]  /*0460*/  ISETP.GE.U32.AND P2, PT, R6, R23, PT ;  /* 0x000000170600720c */ /* 0x000fc60003f46070 */
[----:B------:R-:W-:Y:S04]  /*0470*/  @P0 STG.E desc[UR6][R14.64], R5 ;  /* 0x000000050e000986 */ /* 0x000fe8000c101906 */
[----:B------:R-:W-:Y:S01]  /*0480*/  @P0 STG.E desc[UR6][R18.64], R27 ;  /* 0x0000001b12000986 */ /* 0x000fe2000c101906 */
[----:B0-----:R-:W-:-:S03]  /*0490*/  IMAD.WIDE.U32 R20, R17, 0x4, R10 ;  /* 0x0000000411147825 */ /* 0x001fc600078e000a */
[----:B------:R0:W-:Y:S01]  /*04a0*/  @!P0 STG.E desc[UR6][R14.64], R27 ;  /* 0x0000001b0e008986 */ /* 0x0001e2000c101906 */
[----:B-1----:R-:W-:Y:S01]  /*04b0*/  IMAD.WIDE.U32 R24, R26, 0x4, R12 ;  /* 0x000000041a187825 */ /* 0x002fe200078e000c */
[----:B------:R-:W-:Y:S02]  /*04c0*/  IADD3 R26, PT, PT, R4, 0x9, RZ ;  /* 0x00000009041a7810 */ /* 0x000fe40007ffe0ff */
[----:B------:R1:W-:Y:S01]  /*04d0*/  @!P0 STG.E desc[UR6][R18.64], R5 ;  /* 0x0000000512008986 */ /* 0x0003e2000c101906 */
[----:B------:R-:W-:-:S03]  /*04e0*/  ISETP.GE.U32.AND P0, PT, R7, R23, PT ;  /* 0x000000170700720c */ /* 0x000fc60003f06070 */
[----:B------:R-:W-:Y:S04]  /*04f0*/  @P1 STG.E desc[UR6][R28.64], R2 ;  /* 0x000000021c001986 */ /* 0x000fe8000c101906 */
[----:B------:R-:W-:Y:S01]  /*0500*/  @P1 STG.E desc[UR6][R24.64], R27 ;  /* 0x0000001b18001986 */ /* 0x000fe2000c101906 */
[----:B0-----:R-:W-:-:S03]  /*0510*/  IMAD.WIDE.U32 R14, R17, 0x4, R12 ;  /* 0x00000004110e7825 */ /* 0x001fc600078e000c */
[----:B------:R0:W-:Y:S01]  /*0520*/  @!P1 STG.E desc[UR6][R28.64], R27 ;  /* 0x0000001b1c009986 */ /* 0x0001e2000c101906 */
[----:B------:R-:W-:-:S03]  /*0530*/  IMAD.WIDE.U32 R16, R26, 0x4, R10 ;  /* 0x000000041a107825 */ /* 0x000fc600078e000a */
[----:B------:R2:W-:Y:S01]  /*0540*/  @!P1 STG.E desc[UR6][R24.64], R2 ;  /* 0x0000000218009986 */ /* 0x0005e2000c101906 */
[----:B------:R-:W-:Y:S01]  /*0550*/  ISETP.GE.U32.AND P1, PT, R22, R23, PT ;  /* 0x000000171600720c */ /* 0x000fe20003f26070 */
[----:B-1----:R-:W-:Y:S02]  /*0560*/  IMAD.WIDE.U32 R18, R26, 0x4, R12 ;  /* 0x000000041a127825 */ /* 0x002fe400078e000c */
[----:B------:R1:W-:Y:S01]  /*0570*/  STG.E desc[UR6][R20.64], R23 ;  /* 0x0000001714007986 */ /* 0x0003e2000c101906 */
[----:B0-----:R-:W-:-:S03]  /*0580*/  IADD3 R29, PT, PT, R4, 0xb, RZ ;  /* 0x0000000b041d7810 */ /* 0x001fc60007ffe0ff */
[----:B------:R0:W-:Y:S01]  /*0590*/  STG.E desc[UR6][R14.64], R23 ;  /* 0x000000170e007986 */ /* 0x0001e2000c101906 */
[C---:B------:R-:W-:Y:S02]  /*05a0*/  IADD3 R28, PT, PT, R4.reuse, 0xd, RZ ;  /* 0x0000000d041c7810 */ /* 0x040fe40007ffe0ff */
[C---:B--2---:R-:W-:Y:S01]  /*05b0*/  IADD3 R25, PT, PT, R4.reuse, 0xa, RZ ;  /* 0x0000000a04197810 */ /* 0x044fe20007ffe0ff */
[----:B------:R-:W-:Y:S01]  /*05c0*/  @P0 STG.E desc[UR6][R16.64], R7 ;  /* 0x0000000710000986 */ /* 0x000fe2000c101906 */
[----:B-1----:R-:W-:-:S03]  /*05d0*/  IADD3 R21, PT, PT, R4, 0xc, RZ ;  /* 0x0000000c04157810 */ /* 0x002fc60007ffe0ff */
[C---:B------:R-:W-:Y:S01]  /*05e0*/  IMAD.WIDE.U32 R26, R25.reuse, 0x4, R10 ;  /* 0x00000004191a7825 */ /* 0x040fe200078e000a */
[----:B------:R-:W-:Y:S03]  /*05f0*/  @P0 STG.E desc[UR6][R18.64], R23 ;  /* 0x0000001712000986 */ /* 0x000fe6000c101906 */
[----:B------:R-:W-:Y:S01]  /*0600*/  IMAD.WIDE.U32 R24, R25, 0x4, R12 ;  /* 0x0000000419187825 */ /* 0x000fe200078e000c */
[----:B------:R1:W-:Y:S03]  /*0610*/  @!P0 STG.E desc[UR6][R16.64], R23 ;  /* 0x0000001710008986 */ /* 0x0003e6000c101906 */
[----:B0-----:R-:W-:Y:S01]  /*0620*/  IMAD.WIDE.U32 R14, R29, 0x4, R10 ;  /* 0x000000041d0e7825 */ /* 0x001fe200078e000a */
[----:B------:R0:W-:Y:S01]  /*0630*/  @!P0 STG.E desc[UR6][R18.64], R7 ;  /* 0x0000000712008986 */ /* 0x0001e2000c101906 */
[----:B------:R-:W-:-:S03]  /*0640*/  ISETP.GE.U32.AND P0, PT, R3, R23, PT ;  /* 0x000000170300720c */ /* 0x000fc60003f06070 */
[----:B------:R-:W-:Y:S01]  /*0650*/  @P1 STG.E desc[UR6][R26.64], R22 ;  /* 0x000000161a001986 */ /* 0x000fe2000c101906 */
[----:B-1----:R-:W-:-:S03]  /*0660*/  IMAD.WIDE.U32 R16, R29, 0x4, R12 ;  /* 0x000000041d107825 */ /* 0x002fc600078e000c */
[----:B------:R-:W-:Y:S01]  /*0670*/  @P1 STG.E desc[UR6][R24.64], R23 ;  /* 0x0000001718001986 */ /* 0x000fe2000c101906 */
[----:B0-----:R-:W-:-:S03]  /*0680*/  IMAD.WIDE.U32 R18, R21, 0x4, R10 ;  /* 0x0000000415127825 */ /* 0x001fc600078e000a */
[----:B------:R0:W-:Y:S01]  /*0690*/  @!P1 STG.E desc[UR6][R26.64], R23 ;  /* 0x000000171a009986 */ /* 0x0001e2000c101906 */
[----:B------:R-:W-:-:S03]  /*06a0*/  IMAD.WIDE.U32 R20, R21, 0x4, R12 ;  /* 0x0000000415147825 */ /* 0x000fc600078e000c */
[----:B------:R-:W-:Y:S01]  /*06b0*/  @!P1 STG.E desc[UR6][R24.64], R22 ;  /* 0x0000001618009986 */ /* 0x000fe2000c101906 */
[----:B------:R-:W-:-:S03]  /*06c0*/  ISETP.GE.U32.AND P1, PT, R5, R23, PT ;  /* 0x000000170500720c */ /* 0x000fc60003f26070 */
[----:B------:R-:W-:Y:S04]  /*06d0*/  @P2 STG.E desc[UR6][R14.64], R6 ;  /* 0x000000060e002986 */ /* 0x000fe8000c101906 */
[----:B------:R-:W-:Y:S01]  /*06e0*/  @P2 STG.E desc[UR6][R16.64], R23 ;  /* 0x0000001710002986 */ /* 0x000fe2000c101906 */
[----:B0-----:R-:W-:-:S03]  /*06f0*/  IMAD.WIDE.U32 R26, R28, 0x4, R10 ;  /* 0x000000041c1a7825 */ /* 0x001fc600078e000a */
[----:B------:R0:W-:Y:S01]  /*0700*/  @!P2 STG.E desc[UR6][R14.64], R23 ;  /* 0x000000170e00a986 */ /* 0x0001e2000c101906 */
[----:B------:R-:W-:-:S03]  /*0710*/  IMAD.WIDE.U32 R28, R28, 0x4, R12 ;  /* 0x000000041c1c7825 */ /* 0x000fc600078e000c */
[----:B------:R-:W-:Y:S01]  /*0720*/  @!P2 STG.E desc[UR6][R16.64], R6 ;  /* 0x000000061000a986 */ /* 0x000fe2000c101906 */
[----:B------:R-:W-:-:S03]  /*0730*/  ISETP.GE.U32.AND P2, PT, R2, R23, PT ;  /* 0x000000170200720c */ /* 0x000fc60003f46070 */
[----:B------:R-:W-:Y:S01]  /*0740*/  @P0 STG.E desc[UR6][R18.64], R3 ;  /* 0x0000000312000986 */ /* 0x000fe2000c101906 */
[----:B0-----:R-:W-:-:S03]  /*0750*/  IADD3 R15, PT, PT, R4, 0xe, RZ ;  /* 0x0000000e040f7810 */ /* 0x001fc60007ffe0ff */
[----:B------:R-:W-:Y:S04]  /*0760*/  @P0 STG.E desc[UR6][R20.64], R23 ;  /* 0x0000001714000986 */ /* 0x000fe8000c101906 */
[----:B------:R0:W-:Y:S01]  /*0770*/  @!P0 STG.E desc[UR6][R18.64], R23 ;  /* 0x0000001712008986 */ /* 0x0001e2000c101906 */
[----:B------:R-:W-:-:S03]  /*0780*/  IMAD.WIDE.U32 R24, R15, 0x4, R10 ;  /* 0x000000040f187825 */ /* 0x000fc600078e000a */
[----:B------:R1:W-:Y:S01]  /*0790*/  @!P0 STG.E desc[UR6][R20.64], R3 ;  /* 0x0000000314008986 */ /* 0x0003e2000c101906 */
[----:B------:R-:W-:Y:S01]  /*07a0*/  IMAD.WIDE.U32 R14, R15, 0x4, R12 ;  /* 0x000000040f0e7825 */ /* 0x000fe200078e000c */
[----:B------:R-:W-:Y:S02]  /*07b0*/  ISETP.GE.U32.AND P0, PT, R3, R7, PT ;  /* 0x000000070300720c */ /* 0x000fe40003f06070 */
[----:B------:R-:W-:Y:S01]  /*07c0*/  @P1 STG.E desc[UR6][R26.64], R5 ;  /* 0x000000051a001986 */ /* 0x000fe2000c101906 */
[----:B0-----:R-:W-:-:S03]  /*07d0*/  IADD3 R19, PT, PT, R4, 0xf, RZ ;  /* 0x0000000f04137810 */ /* 0x001fc60007ffe0ff */
[----:B------:R-:W-:Y:S01]  /*07e0*/  @P1 STG.E desc[UR6][R28.64], R23 ;  /* 0x000000171c001986 */ /* 0x000fe2000c101906 */
[----:B-1----:R-:W-:-:S03]  /*07f0*/  IADD3 R21, PT, PT, R4, 0x10, RZ ;  /* 0x0000001004157810 */ /* 0x002fc60007ffe0ff */
[----:B------:R0:W-:Y:S01]  /*0800*/  @!P1 STG.E desc[UR6][R26.64], R23 ;  /* 0x000000171a009986 */ /* 0x0001e2000c101906 */
[----:B------:R-:W-:-:S03]  /*0810*/  IMAD.WIDE.U32 R16, R19, 0x4, R10 ;  /* 0x0000000413107825 */ /* 0x000fc600078e000a */
[----:B------:R1:W-:Y:S01]  /*0820*/  @!P1 STG.E desc[UR6][R28.64], R5 ;  /* 0x000000051c009986 */ /* 0x0003e2000c101906 */
[----:B------:R-:W-:Y:S01]  /*0830*/  ISETP.GE.U32.AND P1, PT, R22, R7, PT ;  /* 0x000000071600720c */ /* 0x000fe20003f26070 */
[----:B------:R-:W-:Y:S02]  /*0840*/  IMAD.WIDE.U32 R18, R19, 0x4, R12 ;  /* 0x0000000413127825 */ /* 0x000fe400078e000c */
[----:B------:R-:W-:Y:S04]  /*0850*/  @P2 STG.E desc[UR6][R24.64], R2 ;  /* 0x0000000218002986 */ /* 0x000fe8000c101906 */
[----:B------:R-:W-:Y:S01]  /*0860*/  @P2 STG.E desc[UR6][R14.64], R23 ;  /* 0x000000170e002986 */ /* 0x000fe2000c101906 */
[----:B0-----:R-:W-:-:S03]  /*0870*/  IMAD.WIDE.U32 R26, R21, 0x4, R10 ;  /* 0x00000004151a7825 */ /* 0x001fc600078e000a */
[----:B------:R0:W-:Y:S01]  /*0880*/  @!P2 STG.E desc[UR6][R24.64], R23 ;  /* 0x000000171800a986 */ /* 0x0001e2000c101906 */
[----:B-1----:R-:W-:-:S03]  /*0890*/  IMAD.WIDE.U32 R28, R21, 0x4, R12 ;  /* 0x00000004151c7825 */ /* 0x002fc600078e000c */
[----:B------:R-:W-:Y:S01]  /*08a0*/  @!P2 STG.E desc[UR6][R14.64], R2 ;  /* 0x000000020e00a986 */ /* 0x000fe2000c101906 */
[----:B------:R-:W-:-:S03]  /*08b0*/  ISETP.GE.U32.AND P2, PT, R6, R7, PT ;  /* 0x000000070600720c */ /* 0x000fc60003f46070 */
[----:B------:R1:W-:Y:S04]  /*08c0*/  STG.E desc[UR6][R16.64], R7 ;  /* 0x0000000710007986 */ /* 0x0003e8000c101906 */
[----:B------:R2:W-:Y:S01]  /*08d0*/  STG.E desc[UR6][R18.64], R7 ;  /* 0x0000000712007986 */ /* 0x0005e2000c101906 */
[----:B0-----:R-:W-:-:S03]  /*08e0*/  IADD3 R23, PT, PT, R4, 0x12, RZ ;  /* 0x0000001204177810 */ /* 0x001fc60007ffe0ff */
[----:B------:R-:W-:Y:S01]  /*08f0*/  @P1 STG.E desc[UR6][R26.64], R22 ;  /* 0x000000161a001986 */ /* 0x000fe2000c101906 */
[----:B-1----:R-:W-:-:S03]  /*0900*/  IADD3 R17, PT, PT, R4, 0x11, RZ ;  /* 0x0000001104117810 */ /* 0x002fc60007ffe0ff */
[----:B------:R-:W-:Y:S01]  /*0910*/  @P1 STG.E desc[UR6][R28.64], R7 ;  /* 0x000000071c001986 */ /* 0x000fe2000c101906 */
[----:B--2---:R-:W-:-:S03]  /*0920*/  IMAD.WIDE.U32 R18, R23, 0x4, R12 ;  /* 0x0000000417127825 */ /* 0x004fc600078e000c */
[----:B------:R0:W-:Y:S01]  /*0930*/  @!P1 STG.E desc[UR6][R26.64], R7 ;  /* 0x000000071a009986 */ /* 0x0001e2000c101906 */
[----:B------:R-:W-:-:S03]  /*0940*/  IMAD.WIDE.U32 R20, R17, 0x4, R10 ;  /* 0x0000000411147825 */ /* 0x000fc600078e000a */
[----:B------:R1:W-:Y:S01]  /*0950*/  @!P1 STG.E desc[UR6][R28.64], R22 ;  /* 0x000000161c009986 */ /* 0x0003e2000c101906 */
[----:B------:R-:W-:Y:S01]  /*0960*/  ISETP.GE.U32.AND P1, PT, R5, R7, PT ;  /* 0x000000070500720c */ /* 0x000fe20003f26070 */
[----:B------:R-:W-:Y:S02]  /*0970*/  IMAD.WIDE.U32 R14, R17, 0x4, R12 ;  /* 0x00000004110e7825 */ /* 0x000fe400078e000c */
[----:B------:R-:W-:Y:S02]  /*0980*/  @P2 STG.E desc[UR6][R20.64], R6 ;  /* 0x0000000614002986 */ /* 0x000fe4000c101906 */
[--C-:B------:R-:W-:Y:S02]  /*0990*/  IMAD.WIDE.U32 R16, R23, 0x4, R10.reuse ;  /* 0x0000000417107825 */ /* 0x100fe400078e000a */
[----:B------:R-:W-:Y:S01]  /*09a0*/  @P2 STG.E desc[UR6][R14.64], R7 ;  /* 0x000000070e002986 */ /* 0x000fe2000c101906 */
[C---:B0-----:R-:W-:Y:S02]  /*09b0*/  IADD3 R27, PT, PT, R4.reuse, 0x13, RZ ;  /* 0x00000013041b7810 */ /* 0x041fe40007ffe0ff */
[C---:B------:R-:W-:Y:S01]  /*09c0*/  IADD3 R23, PT, PT, R4.reuse, 0x15, RZ ;  /* 0x0000001504177810 */ /* 0x040fe20007ffe0ff */
[----:B------:R0:W-:Y:S01]  /*09d0*/  @!P2 STG.E desc[UR6][R20.64], R7 ;  /* 0x000000071400a986 */ /* 0x0001e2000c101906 */
[----:B-1----:R-:W-:Y:S01]  /*09e0*/  IADD3 R29, PT, PT, R4, 0x14, RZ ;  /* 0x00000014041d7810 */ /* 0x002fe20007ffe0ff */
[----:B------:R-:W-:-:S02]  /*09f0*/  IMAD.WIDE.U32 R24, R27, 0x4, R10 ;  /* 0x000000041b187825 */ /* 0x000fc400078e000a */
[----:B------:R1:W-:Y:S01]  /*0a00*/  @!P2 STG.E desc[UR6][R14.64], R6 ;  /* 0x000000060e00a986 */ /* 0x0003e2000c101906 */
[----:B------:R-:W-:Y:S01]  /*0a10*/  ISETP.GE.U32.AND P2, PT, R2, R7, PT ;  /* 0x000000070200720c */ /* 0x000fe20003f46070 */
[----:B------:R-:W-:Y:S02]  /*0a20*/  IMAD.WIDE.U32 R26, R27, 0x4, R12 ;  /* 0x000000041b1a7825 */ /* 0x000fe400078e000c */
        /* <DEDUP_REMOVED lines=24> */
[----:B------:R2:W-:Y:S04]  /*0bb0*/  STG.E desc[UR6][R16.64], R22 ;  /* 0x0000001610007986 */ /* 0x0005e8000c101906 */
[----:B------:R3:W-:Y:S01]  /*0bc0*/  STG.E desc[UR6][R18.64], R22 ;  /* 0x0000001612007986 */ /* 0x0007e2000c101906 */
[----:B0-----:R-:W-:Y:S01]  /*0bd0*/  IADD3 R7, PT, PT, R4, 0x18, RZ ;  /* 0x0000001804077810 */ /* 0x001fe20007ffe0ff */
[C---:B------:R-:W-:Y:S02]  /*0be0*/  IMAD.WIDE.U32 R20, R29.reuse, 0x4, R10 ;  /* 0x000000041d147825 */ /* 0x040fe400078e000a */
[----:B------:R-:W-:Y:S02]  /*0bf0*/  @P0 STG.E desc[UR6][R24.64], R6 ;  /* 0x0000000618000986 */ /* 0x000fe4000c101906 */
[----:B------:R-:W-:-:S02]  /*0c00*/  IMAD.WIDE.U32 R28, R29, 0x4, R12 ;  /* 0x000000041d1c7825 */ /* 0x000fc400078e000c */
[----:B------:R-:W-:Y:S02]  /*0c10*/  @P0 STG.E desc[UR6][R26.64], R22 ;  /* 0x000000161a000986 */ /* 0x000fe4000c101906 */
[C---:B-1----:R-:W-:Y:S02]  /*0c20*/  IMAD.WIDE.U32 R14, R7.reuse, 0x4, R10 ;  /* 0x00000004070e7825 */ /* 0x042fe400078e000a */
[----:B------:R0:W-:Y:S02]  /*0c30*/  @!P0 STG.E desc[UR6][R24.64], R22 ;  /* 0x0000001618008986 */ /* 0x0001e4000c101906 */
[----:B--2---:R-:W-:Y:S01]  /*0c40*/  IMAD.WIDE.U32 R16, R7, 0x4, R12 ;  /* 0x0000000407107825 */ /* 0x004fe200078e000c */
[----:B------:R-:W-:Y:S01]  /*0c50*/  IADD3 R7, PT, PT, R4, 0x1b, RZ ;  /* 0x0000001b04077810 */ /* 0x000fe20007ffe0ff */
[----:B------:R1:W-:Y:S01]  /*0c60*/  @!P0 STG.E desc[UR6][R26.64], R6 ;  /* 0x000000061a008986 */ /* 0x0003e2000c101906 */
[----:B------:R-:W-:Y:S01]  /*0c70*/  ISETP.GE.U32.AND P0, PT, R2, R22, PT ;  /* 0x000000160200720c */ /* 0x000fe20003f06070 */
[----:B---3--:R-:W-:-:S02]  /*0c80*/  IMAD.WIDE.U32 R18, R23, 0x4, R10 ;  /* 0x0000000417127825 */ /* 0x008fc400078e000a */
[----:B------:R-:W-:Y:S04]  /*0c90*/  @P1 STG.E desc[UR6][R20.64], R3 ;  /* 0x0000000314001986 */ /* 0x000fe8000c101906 */
[----:B------:R-:W-:Y:S01]  /*0ca0*/  @P1 STG.E desc[UR6][R28.64], R22 ;  /* 0x000000161c001986 */ /* 0x000fe2000c101906 */
[----:B0-----:R-:W-:-:S03]  /*0cb0*/  IADD3 R25, PT, PT, R4, 0x1a, RZ ;  /* 0x0000001a04197810 */ /* 0x001fc60007ffe0ff */
[----:B------:R0:W-:Y:S01]  /*0cc0*/  @!P1 STG.E desc[UR6][R20.64], R22 ;  /* 0x0000001614009986 */ /* 0x0001e2000c101906 */
[----:B-1----:R-:W-:Y:S01]  /*0cd0*/  IMAD.WIDE.U32 R26, R23, 0x4, R12 ;  /* 0x00000004171a7825 */ /* 0x002fe200078e000c */
[----:B------:R-:W-:Y:S02]  /*0ce0*/  IADD3 R23, PT, PT, R4, 0x1c, RZ ;  /* 0x0000001c04177810 */ /* 0x000fe40007ffe0ff */
[----:B------:R-:W-:Y:S01]  /*0cf0*/  @!P1 STG.E desc[UR6][R28.64], R3 ;  /* 0x000000031c009986 */ /* 0x000fe2000c101906 */
[----:B------:R-:W-:-:S03]  /*0d00*/  ISETP.GE.U32.AND P1, PT, R3, R6, PT ;  /* 0x000000060300720c */ /* 0x000fc60003f26070 */
[----:B------:R-:W-:Y:S04]  /*0d10*/  @P2 STG.E desc[UR6][R14.64], R5 ;  /* 0x000000050e002986 */ /* 0x000fe8000c101906 */
[----:B------:R-:W-:Y:S01]  /*0d20*/  @P2 STG.E desc[UR6][R16.64], R22 ;  /* 0x0000001610002986 */ /* 0x000fe2000c101906 */
[----:B0-----:R-:W-:-:S03]  /*0d30*/  IMAD.WIDE.U32 R20, R25, 0x4, R10 ;  /* 0x0000000419147825 */ /* 0x001fc600078e000a */
[----:B------:R0:W-:Y:S01]  /*0d40*/  @!P2 STG.E desc[UR6][R14.64], R22 ;  /* 0x000000160e00a986 */ /* 0x0001e2000c101906 */
[----:B------:R-:W-:-:S03]  /*0d50*/  IMAD.WIDE.U32 R24, R25, 0x4, R12 ;  /* 0x0000000419187825 */ /* 0x000fc600078e000c */
        /* <DEDUP_REMOVED lines=12> */
[----:B0-----:R-:W-:-:S03]  /*0e20*/  IMAD.WIDE.U32 R18, R23, 0x4, R10 ;  /* 0x0000000417127825 */ /* 0x001fc600078e000a */
[----:B------:R-:W-:Y:S01]  /*0e30*/  @P1 STG.E desc[UR6][R16.64], R3 ;  /* 0x0000000310001986 */ /* 0x000fe2000c101906 */
[----:B------:R-:W-:Y:S01]  /*0e40*/  IMAD.WIDE.U32 R22, R23, 0x4, R12 ;  /* 0x0000000417167825 */ /* 0x000fe200078e000c */
[C---:B-1----:R-:W-:Y:S02]  /*0e50*/  IADD3 R27, PT, PT, R4.reuse, 0x1d, RZ ;  /* 0x0000001d041b7810 */ /* 0x042fe40007ffe0ff */
[----:B------:R-:W-:Y:S03]  /*0e60*/  @P1 STG.E desc[UR6][R14.64], R6 ;  /* 0x000000060e001986 */ /* 0x000fe6000c101906 */
[C---:B--2---:R-:W-:Y:S01]  /*0e70*/  IMAD.WIDE.U32 R20, R27.reuse, 0x4, R10 ;  /* 0x000000041b147825 */ /* 0x044fe200078e000a */
[----:B------:R0:W-:Y:S03]  /*0e80*/  @!P1 STG.E desc[UR6][R16.64], R6 ;  /* 0x0000000610009986 */ /* 0x0001e6000c101906 */
[----:B---3--:R-:W-:Y:S01]  /*0e90*/  IMAD.WIDE.U32 R24, R27, 0x4, R12 ;  /* 0x000000041b187825 */ /* 0x008fe200078e000c */
[----:B------:R1:W-:Y:S01]  /*0ea0*/  @!P1 STG.E desc[UR6][R14.64], R3 ;  /* 0x000000030e009986 */ /* 0x0003e2000c101906 */
[----:B------:R-:W-:-:S02]  /*0eb0*/  IADD3 R27, PT, PT, R4, 0x1f, RZ ;  /* 0x0000001f041b7810 */ /* 0x000fc40007ffe0ff */
[----:B------:R-:W-:Y:S01]  /*0ec0*/  ISETP.GE.U32.AND P1, PT, R2, R3, PT ;  /* 0x000000030200720c */ /* 0x000fe20003f26070 */
[----:B------:R-:W-:Y:S04]  /*0ed0*/  @P0 STG.E desc[UR6][R18.64], R5 ;  /* 0x0000000512000986 */ /* 0x000fe8000c101906 */
[----:B------:R-:W-:Y:S01]  /*0ee0*/  @P0 STG.E desc[UR6][R22.64], R6 ;  /* 0x0000000616000986 */ /* 0x000fe2000c101906 */
[----:B0-----:R-:W-:-:S03]  /*0ef0*/  IMAD.WIDE.U32 R16, R7, 0x4, R10 ;  /* 0x0000000407107825 */ /* 0x001fc600078e000a */
[----:B------:R0:W-:Y:S01]  /*0f00*/  @!P0 STG.E desc[UR6][R18.64], R6 ;  /* 0x0000000612008986 */ /* 0x0001e2000c101906 */
[----:B-1----:R-:W-:-:S03]  /*0f10*/  IMAD.WIDE.U32 R14, R27, 0x4, R12 ;  /* 0x000000041b0e7825 */ /* 0x002fc600078e000c */
[----:B------:R1:W-:Y:S01]  /*0f20*/  @!P0 STG.E desc[UR6][R22.64], R5 ;  /* 0x0000000516008986 */ /* 0x0003e2000c101906 */
[----:B------:R-:W-:-:S03]  /*0f30*/  ISETP.GE.U32.AND P0, PT, R5, R3, PT ;  /* 0x000000030500720c */ /* 0x000fc60003f06070 */
[----:B------:R-:W-:Y:S01]  /*0f40*/  @P2 STG.E desc[UR6][R20.64], R2 ;  /* 0x0000000214002986 */ /* 0x000fe2000c101906 */
[----:B0-----:R-:W-:-:S03]  /*0f50*/  IMAD.WIDE.U32 R18, R7, 0x4, R12 ;  /* 0x0000000407127825 */ /* 0x001fc600078e000c */
[----:B------:R-:W-:Y:S01]  /*0f60*/  @P2 STG.E desc[UR6][R24.64], R6 ;  /* 0x0000000618002986 */ /* 0x000fe2000c101906 */
[C---:B------:R-:W-:Y:S01]  /*0f70*/  IADD3 R7, PT, PT, R4.reuse, 0x20, RZ ;  /* 0x0000002004077810 */ /* 0x040fe20007ffe0ff */
[----:B-1----:R-:W-:Y:S02]  /*0f80*/  IMAD.WIDE.U32 R22, R27, 0x4, R10 ;  /* 0x000000041b167825 */ /* 0x002fe400078e000a */
[----:B------:R0:W-:Y:S01]  /*0f90*/  @!P2 STG.E desc[UR6][R20.64], R6 ;  /* 0x000000061400a986 */ /* 0x0001e2000c101906 */
[----:B------:R-:W-:-:S03]  /*0fa0*/  IADD3 R27, PT, PT, R4, 0x21, RZ ;  /* 0x00000021041b7810 */ /* 0x000fc60007ffe0ff */
[----:B------:R1:W-:Y:S04]  /*0fb0*/  @!P2 STG.E desc[UR6][R24.64], R2 ;  /* 0x000000021800a986 */ /* 0x0003e8000c101906 */
[----:B------:R2:W-:Y:S04]  /*0fc0*/  STG.E desc[UR6][R16.64], R3 ;  /* 0x0000000310007986 */ /* 0x0005e8000c101906 */
[----:B------:R3:W-:Y:S01]  /*0fd0*/  STG.E desc[UR6][R18.64], R3 ;  /* 0x0000000312007986 */ /* 0x0007e2000c101906 */
[----:B0-----:R-:W-:-:S03]  /*0fe0*/  IMAD.WIDE.U32 R20, R7, 0x4, R10 ;  /* 0x0000000407147825 */ /* 0x001fc600078e000a */
        /* <DEDUP_REMOVED lines=8> */
[--C-:B---3--:R-:W-:Y:S01]  /*1070*/  IMAD.WIDE.U32 R18, R27, 0x4, R12.reuse ;  /* 0x000000041b127825 */ /* 0x108fe200078e000c */
[----:B------:R-:W-:Y:S01]  /*1080*/  IADD3 R27, PT, PT, R4, 0x23, RZ ;  /* 0x00000023041b7810 */ /* 0x000fe20007ffe0ff */
[----:B------:R2:W-:Y:S04]  /*1090*/  @P1 STG.E desc[UR6][R20.64], R2 ;  /* 0x0000000214001986 */ /* 0x0005e8000c101906 */
[----:B------:R2:W-:Y:S01]  /*10a0*/  @P1 STG.E desc[UR6][R16.64], R3 ;  /* 0x0000000310001986 */ /* 0x0005e2000c101906 */
[----:B0-----:R-:W-:-:S03]  /*10b0*/  IMAD.WIDE.U32 R22, R25, 0x4, R12 ;  /* 0x0000000419167825 */ /* 0x001fc600078e000c */
[----:B------:R2:W-:Y:S01]  /*10c0*/  @!P1 STG.E desc[UR6][R20.64], R3 ;  /* 0x0000000314009986 */ /* 0x0005e2000c101906 */
[----:B-1----:R-:W-:-:S03]  /*10d0*/  IMAD.WIDE.U32 R14, R25, 0x4, R10 ;  /* 0x00000004190e7825 */ /* 0x002fc600078e000a */
[----:B------:R2:W-:Y:S01]  /*10e0*/  @!P1 STG.E desc[UR6][R16.64], R2 ;  /* 0x0000000210009986 */ /* 0x0005e2000c101906 */
[----:B------:R-:W-:-:S03]  /*10f0*/  IMAD.WIDE.U32 R24, R27, 0x4, R10 ;  /* 0x000000041b187825 */ /* 0x000fc600078e000a */
[----:B------:R2:W-:Y:S01]  /*1100*/  STG.E desc[UR6][R6.64], R5 ;  /* 0x0000000506007986 */ /* 0x0005e2000c101906 */
[----:B------:R-:W-:-:S03]  /*1110*/  IMAD.WIDE.U32 R26, R27, 0x4, R12 ;  /* 0x000000041b1a7825 */ /* 0x000fc600078e000c */
[----:B------:R2:W-:Y:S04]  /*1120*/  STG.E desc[UR6][R18.64], R5 ;  /* 0x0000000512007986 */ /* 0x0005e8000c101906 */
[----:B------:R2:W-:Y:S04]  /*1130*/  @P0 STG.E desc[UR6][R14.64], R2 ;  /* 0x000000020e000986 */ /* 0x0005e8000c101906 */
[----:B------:R2:W-:Y:S04]  /*1140*/  @P0 STG.E desc[UR6][R22.64], R5 ;  /* 0x0000000516000986 */ /* 0x0005e8000c101906 */
[----:B------:R2:W-:Y:S04]  /*1150*/  @!P0 STG.E desc[UR6][R14.64], R5 ;  /* 0x000000050e008986 */ /* 0x0005e8000c101906 */
[----:B------:R2:W-:Y:S01]  /*1160*/  @!P0 STG.E desc[UR6][R22.64], R2 ;  /* 0x0000000216008986 */ /* 0x0005e2000c101906 */
[----:B------:R-:W-:-:S03]  /*1170*/  ISETP.GE.U32.AND P0, PT, R0, UR8, PT ;  /* 0x0000000800007c0c */ /* 0x000fc6000bf06070 */
[----:B------:R2:W-:Y:S04]  /*1180*/  STG.E desc[UR6][R24.64], R2 ;  /* 0x0000000218007986 */ /* 0x0005e8000c101906 */
[----:B------:R2:W-:Y:S06]  /*1190*/  STG.E desc[UR6][R26.64], R2 ;  /* 0x000000021a007986 */ /* 0x0005ec000c101906 */
[----:B------:R-:W-:Y:S05]  /*11a0*/  @!P0 BRA `(.L_x_6) ;  /* 0xffffffec00d08947 */ /* 0x000fea000383ffff */
[----:B------:R-:W-:Y:S05]  /*11b0*/  EXIT ;  /* 0x000000000000794d */ /* 0x000fea0003800000 */
.L_x_7:
        /* <DEDUP_REMOVED lines=12> */
.L_x_13:


//--------------------- .text._Z14IndexScalarGPUIiEvPKT_S0_PS0_S3_ --------------------------
	.section	.text._Z14IndexScalarGPUIiEvPKT_S0_PS0_S3_,"ax",@progbits
	.align	128
        .global         _Z14IndexScalarGPUIiEvPKT_S0_PS0_S3_
        .type           _Z14IndexScalarGPUIiEvPKT_S0_PS0_S3_,@function
        .size           _Z14IndexScalarGPUIiEvPKT_S0_PS0_S3_,(.L_x_14 - _Z14IndexScalarGPUIiEvPKT_S0_PS0_S3_)
        .other          _Z14IndexScalarGPUIiEvPKT_S0_PS0_S3_,@"STO_CUDA_ENTRY STV_DEFAULT"
_Z14IndexScalarGPUIiEvPKT_S0_PS0_S3_:
.text._Z14IndexScalarGPUIiEvPKT_S0_PS0_S3_:
        /* <DEDUP_REMOVED lines=15> */
.L_x_8:
        /* <DEDUP_REMOVED lines=22> */
[----:B-----5:R-:W-:-:S03]  /*0250*/  ISETP.GE.AND P2, PT, R23, R27, PT ;  /* 0x0000001b1700720c */ /* 0x020fc60003f46270 */
[----:B------:R-:W-:Y:S01]  /*0260*/  STG.E desc[UR6][R14.64], R27 ;  /* 0x0000001b0e007986 */ /* 0x000fe2000c101906 */
[-C--:B----4-:R-:W-:Y:S02]  /*0270*/  ISETP.GE.AND P3, PT, R7, R27.reuse, PT ;  /* 0x0000001b0700720c */ /* 0x090fe40003f66270 */
[-C--:B------:R-:W-:Y:S02]  /*0280*/  ISETP.GE.AND P0, PT, R22, R27.reuse, PT ;  /* 0x0000001b1600720c */ /* 0x080fe40003f06270 */
[----:B------:R-:W-:-:S05]  /*0290*/  ISETP.GE.AND P1, PT, R6, R27, PT ;  /* 0x0000001b0600720c */ /* 0x000fca0003f26270 */
[----:B------:R-:W-:Y:S04]  /*02a0*/  @P2 STG.E desc[UR6][R28.64+0x4], R23 ;  /* 0x000004171c002986 */ /* 0x000fe8000c101906 */
[----:B------:R-:W-:Y:S04]  /*02b0*/  @P2 STG.E desc[UR6][R14.64+0x4], R27 ;  /* 0x0000041b0e002986 */ /* 0x000fe8000c101906 */
[----:B------:R-:W-:Y:S04]  /*02c0*/  @!P2 STG.E desc[UR6][R28.64+0x4], R27 ;  /* 0x0000041b1c00a986 */ /* 0x000fe8000c101906 */
[----:B------:R-:W-:Y:S01]  /*02d0*/  @!P2 STG.E desc[UR6][R14.64+0x4], R23 ;  /* 0x000004170e00a986 */ /* 0x000fe2000c101906 */
[----:B------:R-:W-:-:S03]  /*02e0*/  ISETP.GE.AND P2, PT, R3, R27, PT ;  /* 0x0000001b0300720c */ /* 0x000fc60003f46270 */
        /* <DEDUP_REMOVED lines=8> */
[----:B------:R-:W-:-:S03]  /*0370*/  ISETP.GE.AND P0, PT, R5, R27, PT ;  /* 0x0000001b0500720c */ /* 0x000fc60003f06270 */
[----:B------:R-:W-:Y:S04]  /*0380*/  @P1 STG.E desc[UR6][R18.64], R6 ;  /* 0x0000000612001986 */ /* 0x000fe8000c101906 */
[----:B------:R-:W-:Y:S01]  /*0390*/  @P1 STG.E desc[UR6][R16.64], R27 ;  /* 0x0000001b10001986 */ /* 0x000fe2000c101906 */
[----:B0-----:R-:W-:-:S03]  /*03a0*/  IADD3 R29, PT, PT, R4, 0x6, RZ ;  /* 0x00000006041d7810 */ /* 0x001fc60007ffe0ff */
[----:B------:R0:W-:Y:S02]  /*03b0*/  @!P1 STG.E desc[UR6][R18.64], R27 ;  /* 0x0000001b12009986 */ /* 0x0001e4000c101906 */
[----:B-1----:R-:W-:Y:S02]  /*03c0*/  IMAD.WIDE.U32 R14, R29, 0x4, R10 ;  /* 0x000000041d0e7825 */ /* 0x002fe400078e000a */
[----:B------:R1:W-:Y:S01]  /*03d0*/  @!P1 STG.E desc[UR6][R16.64], R6 ;  /* 0x0000000610009986 */ /* 0x0003e2000c101906 */
[----:B------:R-:W-:-:S03]  /*03e0*/  ISETP.GE.AND P1, PT, R2, R27, PT ;  /* 0x0000001b0200720c */ /* 0x000fc60003f26270 */
[----:B------:R-:W-:Y:S01]  /*03f0*/  @P2 STG.E desc[UR6][R20.64], R3 ;  /* 0x0000000314002986 */ /* 0x000fe2000c101906 */
[----:B0-----:R-:W-:-:S03]  /*0400*/  IMAD.WIDE.U32 R18, R29, 0x4, R12 ;  /* 0x000000041d127825 */ /* 0x001fc600078e000c */
[----:B------:R-:W-:Y:S01]  /*0410*/  @P2 STG.E desc[UR6][R24.64], R27 ;  /* 0x0000001b18002986 */ /* 0x000fe2000c101906 */
[----:B------:R-:W-:-:S03]  /*0420*/  IMAD.WIDE.U32 R28, R26, 0x4, R10 ;  /* 0x000000041a1c7825 */ /* 0x000fc600078e000a */
[----:B------:R0:W-:Y:S01]  /*0430*/  @!P2 STG.E desc[UR6][R20.64], R27 ;  /* 0x0000001b1400a986 */ /* 0x0001e2000c101906 */
[----:B-1----:R-:W-:-:S03]  /*0440*/  IADD3 R17, PT, PT, R4, 0x8, RZ ;  /* 0x0000000804117810 */ /* 0x002fc60007ffe0ff */
[----:B------:R1:W-:Y:S01]  /*0450*/  @!P2 STG.E desc[UR6][R24.64], R3 ;  /* 0x000000031800a986 */ /* 0x0003e2000c101906 */
[----:B------:R-:W-:-:S03]  /*0460*/  ISETP.GE.AND P2, PT, R6, R23, PT ;  /* 0x000000170600720c */ /* 0x000fc60003f46270 */
[----:B------:R-:W-:Y:S04]  /*0470*/  @P0 STG.E desc[UR6][R14.64], R5 ;  /* 0x000000050e000986 */ /* 0x000fe8000c101906 */
[----:B------:R-:W-:Y:S01]  /*0480*/  @P0 STG.E desc[UR6][R18.64], R27 ;  /* 0x0000001b12000986 */ /* 0x000fe2000c101906 */
[----:B0-----:R-:W-:-:S03]  /*0490*/  IMAD.WIDE.U32 R20, R17, 0x4, R10 ;  /* 0x0000000411147825 */ /* 0x001fc600078e000a */
[----:B------:R0:W-:Y:S01]  /*04a0*/  @!P0 STG.E desc[UR6][R14.64], R27 ;  /* 0x0000001b0e008986 */ /* 0x0001e2000c101906 */
[----:B-1----:R-:W-:Y:S01]  /*04b0*/  IMAD.WIDE.U32 R24, R26, 0x4, R12 ;  /* 0x000000041a187825 */ /* 0x002fe200078e000c */
[----:B------:R-:W-:Y:S02]  /*04c0*/  IADD3 R26, PT, PT, R4, 0x9, RZ ;  /* 0x00000009041a7810 */ /* 0x000fe40007ffe0ff */
[----:B------:R1:W-:Y:S01]  /*04d0*/  @!P0 STG.E desc[UR6][R18.64], R5 ;  /* 0x0000000512008986 */ /* 0x0003e2000c101906 */
[----:B------:R-:W-:-:S03]  /*04e0*/  ISETP.GE.AND P0, PT, R7, R23, PT ;  /* 0x000000170700720c */ /* 0x000fc60003f06270 */
[----:B------:R-:W-:Y:S04]  /*04f0*/  @P1 STG.E desc[UR6][R28.64], R2 ;  /* 0x000000021c001986 */ /* 0x000fe8000c101906 */
[----:B------:R-:W-:Y:S01]  /*0500*/  @P1 STG.E desc[UR6][R24.64], R27 ;  /* 0x0000001b18001986 */ /* 0x000fe2000c101906 */
[----:B0-----:R-:W-:-:S03]  /*0510*/  IMAD.WIDE.U32 R14, R17, 0x4, R12 ;  /* 0x00000004110e7825 */ /* 0x001fc600078e000c */
[----:B------:R0:W-:Y:S01]  /*0520*/  @!P1 STG.E desc[UR6][R28.64], R27 ;  /* 0x0000001b1c009986 */ /* 0x0001e2000c101906 */
[----:B------:R-:W-:-:S03]  /*0530*/  IMAD.WIDE.U32 R16, R26, 0x4, R10 ;  /* 0x000000041a107825 */ /* 0x000fc600078e000a */
[----:B------:R2:W-:Y:S01]  /*0540*/  @!P1 STG.E desc[UR6][R24.64], R2 ;  /* 0x0000000218009986 */ /* 0x0005e2000c101906 */
[----:B------:R-:W-:Y:S01]  /*0550*/  ISETP.GE.AND P1, PT, R22, R23, PT ;  /* 0x000000171600720c */ /* 0x000fe20003f26270 */
        /* <DEDUP_REMOVED lines=14> */
[----:B------:R-:W-:-:S03]  /*0640*/  ISETP.GE.AND P0, PT, R3, R23, PT ;  /* 0x000000170300720c */ /* 0x000fc60003f06270 */
[----:B------:R-:W-:Y:S01]  /*0650*/  @P1 STG.E desc[UR6][R26.64], R22 ;  /* 0x000000161a001986 */ /* 0x000fe2000c101906 */
[----:B-1----:R-:W-:-:S03]  /*0660*/  IMAD.WIDE.U32 R16, R29, 0x4, R12 ;  /* 0x000000041d107825 */ /* 0x002fc600078e000c */
[----:B------:R-:W-:Y:S01]  /*0670*/  @P1 STG.E desc[UR6][R24.64], R23 ;  /* 0x0000001718001986 */ /* 0x000fe2000c101906 */
[----:B0-----:R-:W-:-:S03]  /*0680*/  IMAD.WIDE.U32 R18, R21, 0x4, R10 ;  /* 0x0000000415127825 */ /* 0x001fc600078e000a */
[----:B------:R0:W-:Y:S01]  /*0690*/  @!P1 STG.E desc[UR6][R26.64], R23 ;  /* 0x000000171a009986 */ /* 0x0001e2000c101906 */
[----:B------:R-:W-:-:S03]  /*06a0*/  IMAD.WIDE.U32 R20, R21, 0x4, R12 ;  /* 0x0000000415147825 */ /* 0x000fc600078e000c */
[----:B------:R-:W-:Y:S01]  /*06b0*/  @!P1 STG.E desc[UR6][R24.64], R22 ;  /* 0x0000001618009986 */ /* 0x000fe2000c101906 */
[----:B------:R-:W-:-:S03]  /*06c0*/  ISETP.GE.AND P1, PT, R5, R23, PT ;  /* 0x000000170500720c */ /* 0x000fc60003f26270 */
[----:B------:R-:W-:Y:S04]  /*06d0*/  @P2 STG.E desc[UR6][R14.64], R6 ;  /* 0x000000060e002986 */ /* 0x000fe8000c101906 */
[----:B------:R-:W-:Y:S01]  /*06e0*/  @P2 STG.E desc[UR6][R16.64], R23 ;  /* 0x0000001710002986 */ /* 0x000fe2000c101906 */
[----:B0-----:R-:W-:-:S03]  /*06f0*/  IMAD.WIDE.U32 R26, R28, 0x4, R10 ;  /* 0x000000041c1a7825 */ /* 0x001fc600078e000a */
[----:B------:R0:W-:Y:S01]  /*0700*/  @!P2 STG.E desc[UR6][R14.64], R23 ;  /* 0x000000170e00a986 */ /* 0x0001e2000c101906 */
[----:B------:R-:W-:-:S03]  /*0710*/  IMAD.WIDE.U32 R28, R28, 0x4, R12 ;  /* 0x000000041c1c7825 */ /* 0x000fc600078e000c */
[----:B------:R-:W-:Y:S01]  /*0720*/  @!P2 STG.E desc[UR6][R16.64], R6 ;  /* 0x000000061000a986 */ /* 0x000fe2000c101906 */
[----:B------:R-:W-:-:S03]  /*0730*/  ISETP.GE.AND P2, PT, R2, R23, PT ;  /* 0x000000170200720c */ /* 0x000fc60003f46270 */
[----:B------:R-:W-:Y:S01]  /*0740*/  @P0 STG.E desc[UR6][R18.64], R3 ;  /* 0x0000000312000986 */ /* 0x000fe2000c101906 */
[----:B0-----:R-:W-:-:S03]  /*0750*/  IADD3 R15, PT, PT, R4, 0xe, RZ ;  /* 0x0000000e040f7810 */ /* 0x001fc60007ffe0ff */
[----:B------:R-:W-:Y:S04]  /*0760*/  @P0 STG.E desc[UR6][R20.64], R23 ;  /* 0x0000001714000986 */ /* 0x000fe8000c101906 */
[----:B------:R0:W-:Y:S01]  /*0770*/  @!P0 STG.E desc[UR6][R18.64], R23 ;  /* 0x0000001712008986 */ /* 0x0001e2000c101906 */
[----:B------:R-:W-:-:S03]  /*0780*/  IMAD.WIDE.U32 R24, R15, 0x4, R10 ;  /* 0x000000040f187825 */ /* 0x000fc600078e000a */
[----:B------:R1:W-:Y:S01]  /*0790*/  @!P0 STG.E desc[UR6][R20.64], R3 ;  /* 0x0000000314008986 */ /* 0x0003e2000c101906 */
[----:B------:R-:W-:Y:S01]  /*07a0*/  IMAD.WIDE.U32 R14, R15, 0x4, R12 ;  /* 0x000000040f0e7825 */ /* 0x000fe200078e000c */
[----:B------:R-:W-:Y:S02]  /*07b0*/  ISETP.GE.AND P0, PT, R3, R7, PT ;  /* 0x000000070300720c */ /* 0x000fe40003f06270 */
[----:B------:R-:W-:Y:S01]  /*07c0*/  @P1 STG.E desc[UR6][R26.64], R5 ;  /* 0x000000051a001986 */ /* 0x000fe2000c101906 */
[----:B0-----:R-:W-:-:S03]  /*07d0*/  IADD3 R19, PT, PT, R4, 0xf, RZ ;  /* 0x0000000f04137810 */ /* 0x001fc60007ffe0ff */
[----:B------:R-:W-:Y:S01]  /*07e0*/  @P1 STG.E desc[UR6][R28.64], R23 ;  /* 0x000000171c001986 */ /* 0x000fe2000c101906 */
[----:B-1----:R-:W-:-:S03]  /*07f0*/  IADD3 R21, PT, PT, R4, 0x10, RZ ;  /* 0x0000001004157810 */ /* 0x002fc60007ffe0ff */
[----:B------:R0:W-:Y:S01]  /*0800*/  @!P1 STG.E desc[UR6][R26.64], R23 ;  /* 0x000000171a009986 */ /* 0x0001e2000c101906 */
[----:B------:R-:W-:-:S03]  /*0810*/  IMAD.WIDE.U32 R16, R19, 0x4, R10 ;  /* 0x0000000413107825 */ /* 0x000fc600078e000a */
[----:B------:R1:W-:Y:S01]  /*0820*/  @!P1 STG.E desc[UR6][R28.64], R5 ;  /* 0x000000051c009986 */ /* 0x0003e2000c101906 */
[----:B------:R-:W-:Y:S01]  /*0830*/  ISETP.GE.AND P1, PT, R22, R7, PT ;  /* 0x000000071600720c */ /* 0x000fe20003f26270 */
[----:B------:R-:W-:Y:S02]  /*0840*/  IMAD.WIDE.U32 R18, R19, 0x4, R12 ;  /* 0x0000000413127825 */ /* 0x000fe400078e000c */
[----:B------:R-:W-:Y:S04]  /*0850*/  @P2 STG.E desc[UR6][R24.64], R2 ;  /* 0x0000000218002986 */ /* 0x000fe8000c101906 */
[----:B------:R-:W-:Y:S01]  /*0860*/  @P2 STG.E desc[UR6][R14.64], R23 ;  /* 0x000000170e002986 */ /* 0x000fe2000c101906 */
[----:B0-----:R-:W-:-:S03]  /*0870*/  IMAD.WIDE.U32 R26, R21, 0x4, R10 ;  /* 0x00000004151a7825 */ /* 0x001fc600078e000a */
[----:B------:R0:W-:Y:S01]  /*0880*/  @!P2 STG.E desc[UR6][R24.64], R23 ;  /* 0x000000171800a986 */ /* 0x0001e2000c101906 */
[----:B-1----:R-:W-:-:S03]  /*0890*/  IMAD.WIDE.U32 R28, R21, 0x4, R12 ;  /* 0x00000004151c7825 */ /* 0x002fc600078e000c */
[----:B------:R-:W-:Y:S01]  /*08a0*/  @!P2 STG.E desc[UR6][R14.64], R2 ;  /* 0x000000020e00a986 */ /* 0x000fe2000c101906 */
[----:B------:R-:W-:-:S03]  /*08b0*/  ISETP.GE.AND P2, PT, R6, R7, PT ;  /* 0x000000070600720c */ /* 0x000fc60003f46270 */
        /* <DEDUP_REMOVED lines=10> */
[----:B------:R-:W-:Y:S01]  /*0960*/  ISETP.GE.AND P1, PT, R5, R7, PT ;  /* 0x000000070500720c */ /* 0x000fe20003f26270 */
        /* <DEDUP_REMOVED lines=10> */
[----:B------:R-:W-:Y:S01]  /*0a10*/  ISETP.GE.AND P2, PT, R2, R7, PT ;  /* 0x000000070200720c */ /* 0x000fe20003f46270 */
        /* <DEDUP_REMOVED lines=37> */
[----:B------:R-:W-:Y:S01]  /*0c70*/  ISETP.GE.AND P0, PT, R2, R22, PT ;  /* 0x000000160200720c */ /* 0x000fe20003f06270 */
        /* <DEDUP_REMOVED lines=8> */
[----:B------:R-:W-:-:S03]  /*0d00*/  ISETP.GE.AND P1, PT, R3, R6, PT ;  /* 0x000000060300720c */ /* 0x000fc60003f26270 */
[----:B------:R-:W-:Y:S04]  /*0d10*/  @P2 STG.E desc[UR6][R14.64], R5 ;  /* 0x000000050e002986 */ /* 0x000fe8000c101906 */
[----:B------:R-:W-:Y:S01]  /*0d20*/  @P2 STG.E desc[UR6][R16.64], R22 ;  /* 0x0000001610002986 */ /* 0x000fe2000c101906 */
[----:B0-----:R-:W-:-:S03]  /*0d30*/  IMAD.WIDE.U32 R20, R25, 0x4, R10 ;  /* 0x0000000419147825 */ /* 0x001fc600078e000a */
[----:B------:R0:W-:Y:S01]  /*0d40*/  @!P2 STG.E desc[UR6][R14.64], R22 ;  /* 0x000000160e00a986 */ /* 0x0001e2000c101906 */
[----:B------:R-:W-:-:S03]  /*0d50*/  IMAD.WIDE.U32 R24, R25, 0x4, R12 ;  /* 0x0000000419187825 */ /* 0x000fc600078e000c */
        /* <DEDUP_REMOVED lines=22> */
[----:B------:R-:W-:Y:S01]  /*0ec0*/  ISETP.GE.AND P1, PT, R2, R3, PT ;  /* 0x000000030200720c */ /* 0x000fe20003f26270 */
[----:B------:R-:W-:Y:S04]  /*0ed0*/  @P0 STG.E desc[UR6][R18.64], R5 ;  /* 0x0000000512000986 */ /* 0x000fe8000c101906 */
[----:B------:R-:W-:Y:S01]  /*0ee0*/  @P0 STG.E desc[UR6][R22.64], R6 ;  /* 0x0000000616000986 */ /* 0x000fe2000c101906 */
[----:B0-----:R-:W-:-:S03]  /*0ef0*/  IMAD.WIDE.U32 R16, R7, 0x4, R10 ;  /* 0x0000000407107825 */ /* 0x001fc600078e000a */
[----:B------:R0:W-:Y:S01]  /*0f00*/  @!P0 STG.E desc[UR6][R18.64], R6 ;  /* 0x0000000612008986 */ /* 0x0001e2000c101906 */
[----:B-1----:R-:W-:-:S03]  /*0f10*/  IMAD.WIDE.U32 R14, R27, 0x4, R12 ;  /* 0x000000041b0e7825 */ /* 0x002fc600078e000c */
[----:B------:R1:W-:Y:S01]  /*0f20*/  @!P0 STG.E desc[UR6][R22.64], R5 ;  /* 0x0000000516008986 */ /* 0x0003e2000c101906 */
[----:B------:R-:W-:-:S03]  /*0f30*/  ISETP.GE.AND P0, PT, R5, R3, PT ;  /* 0x000000030500720c */ /* 0x000fc60003f06270 */
        /* <DEDUP_REMOVED lines=40> */
.L_x_9:
        /* <DEDUP_REMOVED lines=12> */
.L_x_14:


//--------------------- .nv.shared.reserved.0     --------------------------
	.section	.nv.shared.reserved.0,"aw",@nobits
	.weak		__nv_reservedSMEM_offset_0_alias
	.size		__nv_reservedSMEM_offset_0_alias, 0, 64
	.other		__nv_reservedSMEM_offset_0_alias,@"STO_CUDA_RESERVED_SHARED STV_DEFAULT"
__nv_reservedSMEM_offset_0_alias:
	.zero		0
	.zero		64


//--------------------- .nv.constant0._Z14IndexScalarGPUIdEvPKT_S0_PS0_S3_ --------------------------
	.section	.nv.constant0._Z14IndexScalarGPUIdEvPKT_S0_PS0_S3_,"a",@progbits
	.sectionflags	@""
	.align	4
.nv.constant0._Z14IndexScalarGPUIdEvPKT_S0_PS0_S3_:
	.zero		928


//--------------------- .nv.constant0._Z14IndexScalarGPUImEvPKT_S0_PS0_S3_ --------------------------
	.section	.nv.constant0._Z14IndexScalarGPUImEvPKT_S0_PS0_S3_,"a",@progbits
	.sectionflags	@""
	.align	4
.nv.constant0._Z14IndexScalarGPUImEvPKT_S0_PS0_S3_:
	.zero		928


//--------------------- .nv.constant0._Z14IndexScalarGPUIlEvPKT_S0_PS0_S3_ --------------------------
	.section	.nv.constant0._Z14IndexScalarGPUIlEvPKT_S0_PS0_S3_,"a",@progbits
	.sectionflags	@""
	.align	4
.nv.constant0._Z14IndexScalarGPUIlEvPKT_S0_PS0_S3_:
	.zero		928


//--------------------- .nv.constant0._Z14IndexScalarGPUIjEvPKT_S0_PS0_S3_ --------------------------
	.section	.nv.constant0._Z14IndexScalarGPUIjEvPKT_S0_PS0_S3_,"a",@progbits
	.sectionflags	@""
	.align	4
.nv.constant0._Z14IndexScalarGPUIjEvPKT_S0_PS0_S3_:
	.zero		928


//--------------------- .nv.constant0._Z14IndexScalarGPUIiEvPKT_S0_PS0_S3_ --------------------------
	.section	.nv.constant0._Z14IndexScalarGPUIiEvPKT_S0_PS0_S3_,"a",@progbits
	.sectionflags	@""
	.align	4
.nv.constant0._Z14IndexScalarGPUIiEvPKT_S0_PS0_S3_:
	.zero		928


//--------------------- SYMBOLS --------------------------

	.type		.nv.reservedSmem.offset0,@object
	.size		.nv.reservedSmem.offset0,0x4
